//
// Generated by NVIDIA NVVM Compiler
//
// Compiler Build ID: CL-36424714
// Cuda compilation tools, release 13.0, V13.0.88
// Based on NVVM 20.0.0
//

.version 9.0
.target sm_100
.address_size 64

	// .globl	_Z11sha3_kernelPKmPmmmii
.const .align 8 .b8 d_RC[192] = {1, 0, 0, 0, 0, 0, 0, 0, 130, 128, 0, 0, 0, 0, 0, 0, 138, 128, 0, 0, 0, 0, 0, 128, 0, 128, 0, 128, 0, 0, 0, 128, 139, 128, 0, 0, 0, 0, 0, 0, 1, 0, 0, 128, 0, 0, 0, 0, 129, 128, 0, 128, 0, 0, 0, 128, 9, 128, 0, 0, 0, 0, 0, 128, 138, 0, 0, 0, 0, 0, 0, 0, 136, 0, 0, 0, 0, 0, 0, 0, 9, 128, 0, 128, 0, 0, 0, 0, 10, 0, 0, 128, 0, 0, 0, 0, 139, 128, 0, 128, 0, 0, 0, 0, 139, 0, 0, 0, 0, 0, 0, 128, 137, 128, 0, 0, 0, 0, 0, 128, 3, 128, 0, 0, 0, 0, 0, 128, 2, 128, 0, 0, 0, 0, 0, 0, 128, 0, 0, 0, 0, 0, 0, 0, 10, 128, 0, 0, 0, 0, 0, 0, 10, 0, 0, 128, 0, 0, 0, 128, 129, 128, 0, 128, 0, 0, 0, 128, 128, 128, 0, 0, 0, 0, 0, 128, 1, 0, 0, 128, 0, 0, 0, 0, 8, 128, 0, 128, 0, 0, 0, 128};

.visible .entry _Z11sha3_kernelPKmPmmmii(
	.param .u64 .ptr .align 1 _Z11sha3_kernelPKmPmmmii_param_0,
	.param .u64 .ptr .align 1 _Z11sha3_kernelPKmPmmmii_param_1,
	.param .u64 _Z11sha3_kernelPKmPmmmii_param_2,
	.param .u64 _Z11sha3_kernelPKmPmmmii_param_3,
	.param .u32 _Z11sha3_kernelPKmPmmmii_param_4,
	.param .u32 _Z11sha3_kernelPKmPmmmii_param_5
)
{
	.local .align 8 .b8 	__local_depot0[200];
	.reg .b64 	%SP;
	.reg .b64 	%SPL;
	.reg .pred 	%p<26>;
	.reg .b32 	%r<294>;
	.reg .b64 	%rd<709>;

	mov.u64 	%SPL, __local_depot0;
	ld.param.u64 	%rd185, [_Z11sha3_kernelPKmPmmmii_param_0];
	ld.param.u64 	%rd186, [_Z11sha3_kernelPKmPmmmii_param_2];
	ld.param.u32 	%r33, [_Z11sha3_kernelPKmPmmmii_param_5];
	cvta.to.global.u64 	%rd1, %rd185;
	add.u64 	%rd2, %SPL, 0;
	mov.u32 	%r34, %ctaid.x;
	mov.u32 	%r35, %ntid.x;
	mov.u32 	%r36, %tid.x;
	mad.lo.s32 	%r37, %r34, %r35, %r36;
	cvt.u64.u32 	%rd3, %r37;
	setp.le.u64 	%p1, %rd186, %rd3;
	@%p1 bra 	$L__BB0_38;
	ld.param.u64 	%rd622, [_Z11sha3_kernelPKmPmmmii_param_3];
	mov.b64 	%rd188, 0;
	st.local.u64 	[%rd2], %rd188;
	st.local.u64 	[%rd2+8], %rd188;
	st.local.u64 	[%rd2+16], %rd188;
	st.local.u64 	[%rd2+24], %rd188;
	st.local.u64 	[%rd2+32], %rd188;
	st.local.u64 	[%rd2+40], %rd188;
	st.local.u64 	[%rd2+48], %rd188;
	st.local.u64 	[%rd2+56], %rd188;
	st.local.u64 	[%rd2+64], %rd188;
	st.local.u64 	[%rd2+72], %rd188;
	st.local.u64 	[%rd2+80], %rd188;
	st.local.u64 	[%rd2+88], %rd188;
	st.local.u64 	[%rd2+96], %rd188;
	st.local.u64 	[%rd2+104], %rd188;
	st.local.u64 	[%rd2+112], %rd188;
	st.local.u64 	[%rd2+120], %rd188;
	st.local.u64 	[%rd2+128], %rd188;
	st.local.u64 	[%rd2+136], %rd188;
	st.local.u64 	[%rd2+144], %rd188;
	st.local.u64 	[%rd2+152], %rd188;
	st.local.u64 	[%rd2+160], %rd188;
	st.local.u64 	[%rd2+168], %rd188;
	st.local.u64 	[%rd2+176], %rd188;
	st.local.u64 	[%rd2+184], %rd188;
	st.local.u64 	[%rd2+192], %rd188;
	setp.eq.s64 	%p2, %rd622, 0;
	@%p2 bra 	$L__BB0_25;
	ld.param.u32 	%r277, [_Z11sha3_kernelPKmPmmmii_param_4];
	setp.gt.s32 	%p3, %r277, 0;
	@%p3 bra 	$L__BB0_8;
	mov.b64 	%rd680, 0;
	mov.u64 	%rd681, %rd680;
	mov.u64 	%rd682, %rd680;
	mov.u64 	%rd683, %rd680;
	mov.u64 	%rd684, %rd680;
	mov.u64 	%rd685, %rd680;
	mov.u64 	%rd686, %rd680;
	mov.u64 	%rd687, %rd680;
	mov.u64 	%rd688, %rd680;
	mov.u64 	%rd689, %rd680;
	mov.u64 	%rd690, %rd680;
	mov.u64 	%rd691, %rd680;
	mov.u64 	%rd692, %rd680;
	mov.u64 	%rd693, %rd680;
	mov.u64 	%rd694, %rd680;
	mov.u64 	%rd695, %rd680;
	mov.u64 	%rd696, %rd680;
	mov.u64 	%rd697, %rd680;
	mov.u64 	%rd698, %rd680;
	mov.u64 	%rd699, %rd680;
	mov.u64 	%rd700, %rd680;
	mov.u64 	%rd701, %rd680;
	mov.u64 	%rd702, %rd680;
	mov.u64 	%rd703, %rd680;
	mov.u64 	%rd704, %rd680;
	mov.u64 	%rd679, %rd680;
$L__BB0_4:
	mov.b32 	%r288, 0;
$L__BB0_5:
	// begin inline asm
	xor.b64 %rd190, %rd704, %rd703;
	xor.b64 %rd190, %rd190, %rd702;
	xor.b64 %rd190, %rd190, %rd701;
	xor.b64 %rd190, %rd190, %rd700;
	// end inline asm
	// begin inline asm
	xor.b64 %rd196, %rd699, %rd698;
	xor.b64 %rd196, %rd196, %rd697;
	xor.b64 %rd196, %rd196, %rd696;
	xor.b64 %rd196, %rd196, %rd695;
	// end inline asm
	// begin inline asm
	xor.b64 %rd202, %rd694, %rd693;
	xor.b64 %rd202, %rd202, %rd692;
	xor.b64 %rd202, %rd202, %rd691;
	xor.b64 %rd202, %rd202, %rd690;
	// end inline asm
	// begin inline asm
	xor.b64 %rd208, %rd689, %rd688;
	xor.b64 %rd208, %rd208, %rd687;
	xor.b64 %rd208, %rd208, %rd686;
	xor.b64 %rd208, %rd208, %rd685;
	// end inline asm
	// begin inline asm
	xor.b64 %rd214, %rd684, %rd683;
	xor.b64 %rd214, %rd214, %rd682;
	xor.b64 %rd214, %rd214, %rd681;
	xor.b64 %rd214, %rd214, %rd680;
	// end inline asm
	mov.b64 	{%r39, %r40}, %rd196;
	shf.l.wrap.b32 	%r41, %r39, %r40, 1;
	shf.l.wrap.b32 	%r42, %r40, %r39, 1;
	mov.b64 	%rd220, {%r42, %r41};
	xor.b64  	%rd221, %rd220, %rd214;
	mov.b64 	{%r43, %r44}, %rd202;
	shf.l.wrap.b32 	%r45, %r43, %r44, 1;
	shf.l.wrap.b32 	%r46, %r44, %r43, 1;
	mov.b64 	%rd222, {%r46, %r45};
	xor.b64  	%rd223, %rd222, %rd190;
	mov.b64 	{%r47, %r48}, %rd208;
	shf.l.wrap.b32 	%r49, %r47, %r48, 1;
	shf.l.wrap.b32 	%r50, %r48, %r47, 1;
	mov.b64 	%rd224, {%r50, %r49};
	xor.b64  	%rd225, %rd224, %rd196;
	mov.b64 	{%r51, %r52}, %rd214;
	shf.l.wrap.b32 	%r53, %r51, %r52, 1;
	shf.l.wrap.b32 	%r54, %r52, %r51, 1;
	mov.b64 	%rd226, {%r54, %r53};
	xor.b64  	%rd227, %rd226, %rd202;
	mov.b64 	{%r55, %r56}, %rd190;
	shf.l.wrap.b32 	%r57, %r55, %r56, 1;
	shf.l.wrap.b32 	%r58, %r56, %r55, 1;
	mov.b64 	%rd228, {%r58, %r57};
	xor.b64  	%rd229, %rd228, %rd208;
	xor.b64  	%rd230, %rd699, %rd223;
	xor.b64  	%rd231, %rd694, %rd225;
	xor.b64  	%rd689, %rd689, %rd227;
	xor.b64  	%rd684, %rd684, %rd229;
	xor.b64  	%rd232, %rd703, %rd221;
	xor.b64  	%rd233, %rd698, %rd223;
	xor.b64  	%rd234, %rd693, %rd225;
	xor.b64  	%rd235, %rd688, %rd227;
	xor.b64  	%rd236, %rd683, %rd229;
	xor.b64  	%rd237, %rd702, %rd221;
	xor.b64  	%rd238, %rd697, %rd223;
	xor.b64  	%rd239, %rd692, %rd225;
	xor.b64  	%rd240, %rd687, %rd227;
	xor.b64  	%rd241, %rd682, %rd229;
	xor.b64  	%rd242, %rd701, %rd221;
	xor.b64  	%rd243, %rd696, %rd223;
	xor.b64  	%rd244, %rd691, %rd225;
	xor.b64  	%rd245, %rd686, %rd227;
	xor.b64  	%rd246, %rd681, %rd229;
	xor.b64  	%rd247, %rd700, %rd221;
	xor.b64  	%rd248, %rd695, %rd223;
	xor.b64  	%rd249, %rd690, %rd225;
	xor.b64  	%rd250, %rd685, %rd227;
	xor.b64  	%rd251, %rd680, %rd229;
	mov.b64 	{%r59, %r60}, %rd232;
	shf.l.wrap.b32 	%r61, %r60, %r59, 4;
	shf.l.wrap.b32 	%r62, %r59, %r60, 4;
	mov.b64 	%rd252, {%r62, %r61};
	mov.b64 	{%r63, %r64}, %rd237;
	shf.l.wrap.b32 	%r65, %r63, %r64, 3;
	shf.l.wrap.b32 	%r66, %r64, %r63, 3;
	mov.b64 	%rd253, {%r66, %r65};
	mov.b64 	{%r67, %r68}, %rd242;
	shf.l.wrap.b32 	%r69, %r68, %r67, 9;
	shf.l.wrap.b32 	%r70, %r67, %r68, 9;
	mov.b64 	%rd254, {%r70, %r69};
	mov.b64 	{%r71, %r72}, %rd247;
	shf.l.wrap.b32 	%r73, %r71, %r72, 18;
	shf.l.wrap.b32 	%r74, %r72, %r71, 18;
	mov.b64 	%rd255, {%r74, %r73};
	mov.b64 	{%r75, %r76}, %rd230;
	shf.l.wrap.b32 	%r77, %r75, %r76, 1;
	shf.l.wrap.b32 	%r78, %r76, %r75, 1;
	mov.b64 	%rd256, {%r78, %r77};
	mov.b64 	{%r79, %r80}, %rd233;
	shf.l.wrap.b32 	%r81, %r80, %r79, 12;
	shf.l.wrap.b32 	%r82, %r79, %r80, 12;
	mov.b64 	%rd257, {%r82, %r81};
	mov.b64 	{%r83, %r84}, %rd238;
	shf.l.wrap.b32 	%r85, %r83, %r84, 10;
	shf.l.wrap.b32 	%r86, %r84, %r83, 10;
	mov.b64 	%rd258, {%r86, %r85};
	mov.b64 	{%r87, %r88}, %rd243;
	shf.l.wrap.b32 	%r89, %r88, %r87, 13;
	shf.l.wrap.b32 	%r90, %r87, %r88, 13;
	mov.b64 	%rd259, {%r90, %r89};
	mov.b64 	{%r91, %r92}, %rd248;
	shf.l.wrap.b32 	%r93, %r91, %r92, 2;
	shf.l.wrap.b32 	%r94, %r92, %r91, 2;
	mov.b64 	%rd260, {%r94, %r93};
	mov.b64 	{%r95, %r96}, %rd231;
	shf.l.wrap.b32 	%r97, %r96, %r95, 30;
	shf.l.wrap.b32 	%r98, %r95, %r96, 30;
	mov.b64 	%rd261, {%r98, %r97};
	mov.b64 	{%r99, %r100}, %rd234;
	shf.l.wrap.b32 	%r101, %r99, %r100, 6;
	shf.l.wrap.b32 	%r102, %r100, %r99, 6;
	mov.b64 	%rd262, {%r102, %r101};
	mov.b64 	{%r103, %r104}, %rd239;
	shf.l.wrap.b32 	%r105, %r104, %r103, 11;
	shf.l.wrap.b32 	%r106, %r103, %r104, 11;
	mov.b64 	%rd263, {%r106, %r105};
	mov.b64 	{%r107, %r108}, %rd244;
	shf.l.wrap.b32 	%r109, %r107, %r108, 15;
	shf.l.wrap.b32 	%r110, %r108, %r107, 15;
	mov.b64 	%rd264, {%r110, %r109};
	mov.b64 	{%r111, %r112}, %rd249;
	shf.l.wrap.b32 	%r113, %r112, %r111, 29;
	shf.l.wrap.b32 	%r114, %r111, %r112, 29;
	mov.b64 	%rd265, {%r114, %r113};
	mov.b64 	{%r115, %r116}, %rd689;
	shf.l.wrap.b32 	%r117, %r115, %r116, 28;
	shf.l.wrap.b32 	%r118, %r116, %r115, 28;
	mov.b64 	%rd266, {%r118, %r117};
	mov.b64 	{%r119, %r120}, %rd235;
	shf.l.wrap.b32 	%r121, %r120, %r119, 23;
	shf.l.wrap.b32 	%r122, %r119, %r120, 23;
	mov.b64 	%rd267, {%r122, %r121};
	mov.b64 	{%r123, %r124}, %rd240;
	shf.l.wrap.b32 	%r125, %r123, %r124, 25;
	shf.l.wrap.b32 	%r126, %r124, %r123, 25;
	mov.b64 	%rd268, {%r126, %r125};
	mov.b64 	{%r127, %r128}, %rd245;
	shf.l.wrap.b32 	%r129, %r127, %r128, 21;
	shf.l.wrap.b32 	%r130, %r128, %r127, 21;
	mov.b64 	%rd269, {%r130, %r129};
	mov.b64 	{%r131, %r132}, %rd250;
	shf.l.wrap.b32 	%r133, %r132, %r131, 24;
	shf.l.wrap.b32 	%r134, %r131, %r132, 24;
	mov.b64 	%rd270, {%r134, %r133};
	mov.b64 	{%r135, %r136}, %rd684;
	shf.l.wrap.b32 	%r137, %r135, %r136, 27;
	shf.l.wrap.b32 	%r138, %r136, %r135, 27;
	mov.b64 	%rd271, {%r138, %r137};
	mov.b64 	{%r139, %r140}, %rd236;
	shf.l.wrap.b32 	%r141, %r139, %r140, 20;
	shf.l.wrap.b32 	%r142, %r140, %r139, 20;
	mov.b64 	%rd272, {%r142, %r141};
	mov.b64 	{%r143, %r144}, %rd241;
	shf.l.wrap.b32 	%r145, %r144, %r143, 7;
	shf.l.wrap.b32 	%r146, %r143, %r144, 7;
	mov.b64 	%rd273, {%r146, %r145};
	mov.b64 	{%r147, %r148}, %rd246;
	shf.l.wrap.b32 	%r149, %r147, %r148, 8;
	shf.l.wrap.b32 	%r150, %r148, %r147, 8;
	mov.b64 	%rd274, {%r150, %r149};
	mov.b64 	{%r151, %r152}, %rd251;
	shf.l.wrap.b32 	%r153, %r151, %r152, 14;
	shf.l.wrap.b32 	%r154, %r152, %r151, 14;
	mov.b64 	%rd275, {%r154, %r153};
	not.b64 	%rd276, %rd272;
	and.b64  	%rd277, %rd253, %rd276;
	xor.b64  	%rd703, %rd277, %rd266;
	not.b64 	%rd278, %rd262;
	and.b64  	%rd279, %rd268, %rd278;
	xor.b64  	%rd702, %rd279, %rd256;
	not.b64 	%rd280, %rd252;
	and.b64  	%rd281, %rd258, %rd280;
	xor.b64  	%rd701, %rd281, %rd271;
	not.b64 	%rd282, %rd267;
	and.b64  	%rd283, %rd273, %rd282;
	xor.b64  	%rd700, %rd283, %rd261;
	not.b64 	%rd284, %rd263;
	and.b64  	%rd285, %rd269, %rd284;
	xor.b64  	%rd699, %rd285, %rd257;
	not.b64 	%rd286, %rd253;
	and.b64  	%rd287, %rd259, %rd286;
	xor.b64  	%rd698, %rd287, %rd272;
	not.b64 	%rd288, %rd268;
	and.b64  	%rd289, %rd274, %rd288;
	xor.b64  	%rd697, %rd289, %rd262;
	not.b64 	%rd290, %rd258;
	and.b64  	%rd291, %rd264, %rd290;
	xor.b64  	%rd696, %rd291, %rd252;
	not.b64 	%rd292, %rd273;
	and.b64  	%rd293, %rd254, %rd292;
	xor.b64  	%rd695, %rd293, %rd267;
	not.b64 	%rd294, %rd269;
	and.b64  	%rd295, %rd275, %rd294;
	xor.b64  	%rd694, %rd295, %rd263;
	not.b64 	%rd296, %rd259;
	and.b64  	%rd297, %rd265, %rd296;
	xor.b64  	%rd693, %rd297, %rd253;
	not.b64 	%rd298, %rd274;
	and.b64  	%rd299, %rd255, %rd298;
	xor.b64  	%rd692, %rd299, %rd268;
	not.b64 	%rd300, %rd264;
	and.b64  	%rd301, %rd270, %rd300;
	xor.b64  	%rd691, %rd301, %rd258;
	not.b64 	%rd302, %rd254;
	and.b64  	%rd303, %rd260, %rd302;
	xor.b64  	%rd690, %rd303, %rd273;
	not.b64 	%rd304, %rd265;
	and.b64  	%rd305, %rd266, %rd304;
	xor.b64  	%rd688, %rd305, %rd259;
	not.b64 	%rd306, %rd255;
	and.b64  	%rd307, %rd256, %rd306;
	xor.b64  	%rd687, %rd307, %rd274;
	not.b64 	%rd308, %rd270;
	and.b64  	%rd309, %rd271, %rd308;
	xor.b64  	%rd686, %rd309, %rd264;
	not.b64 	%rd310, %rd260;
	and.b64  	%rd311, %rd261, %rd310;
	xor.b64  	%rd685, %rd311, %rd254;
	not.b64 	%rd312, %rd266;
	and.b64  	%rd313, %rd272, %rd312;
	xor.b64  	%rd683, %rd313, %rd265;
	not.b64 	%rd314, %rd256;
	and.b64  	%rd315, %rd262, %rd314;
	xor.b64  	%rd682, %rd315, %rd255;
	not.b64 	%rd316, %rd271;
	and.b64  	%rd317, %rd252, %rd316;
	xor.b64  	%rd681, %rd317, %rd270;
	not.b64 	%rd318, %rd261;
	and.b64  	%rd319, %rd267, %rd318;
	xor.b64  	%rd680, %rd319, %rd260;
	mul.wide.u32 	%rd320, %r288, 8;
	mov.u64 	%rd321, d_RC;
	add.s64 	%rd322, %rd321, %rd320;
	ld.const.u64 	%rd323, [%rd322];
	xor.b64  	%rd324, %rd221, %rd323;
	xor.b64  	%rd704, %rd324, %rd704;
	add.s32 	%r288, %r288, 1;
	setp.ne.s32 	%p4, %r288, 24;
	@%p4 bra 	$L__BB0_5;
	ld.param.u64 	%rd623, [_Z11sha3_kernelPKmPmmmii_param_3];
	add.s64 	%rd679, %rd679, 1;
	setp.eq.s64 	%p5, %rd679, %rd623;
	@%p5 bra 	$L__BB0_7;
	bra.uni 	$L__BB0_4;
$L__BB0_7:
	st.local.u64 	[%rd2], %rd704;
	st.local.u64 	[%rd2+8], %rd699;
	st.local.u64 	[%rd2+16], %rd694;
	st.local.u64 	[%rd2+24], %rd689;
	st.local.u64 	[%rd2+32], %rd684;
	st.local.u64 	[%rd2+40], %rd703;
	st.local.u64 	[%rd2+48], %rd698;
	st.local.u64 	[%rd2+56], %rd693;
	st.local.u64 	[%rd2+64], %rd688;
	st.local.u64 	[%rd2+72], %rd683;
	st.local.u64 	[%rd2+80], %rd702;
	st.local.u64 	[%rd2+88], %rd697;
	st.local.u64 	[%rd2+96], %rd692;
	st.local.u64 	[%rd2+104], %rd687;
	st.local.u64 	[%rd2+112], %rd682;
	st.local.u64 	[%rd2+120], %rd701;
	st.local.u64 	[%rd2+128], %rd696;
	st.local.u64 	[%rd2+136], %rd691;
	st.local.u64 	[%rd2+144], %rd686;
	st.local.u64 	[%rd2+152], %rd681;
	st.local.u64 	[%rd2+160], %rd700;
	st.local.u64 	[%rd2+168], %rd695;
	st.local.u64 	[%rd2+176], %rd690;
	st.local.u64 	[%rd2+184], %rd685;
	st.local.u64 	[%rd2+192], %rd680;
	bra.uni 	$L__BB0_25;
$L__BB0_8:
	ld.param.u32 	%r278, [_Z11sha3_kernelPKmPmmmii_param_4];
	and.b32  	%r1, %r278, 15;
	and.b32  	%r2, %r278, 7;
	mov.b64 	%rd626, 0;
$L__BB0_9:
	ld.param.u32 	%r279, [_Z11sha3_kernelPKmPmmmii_param_4];
	ld.param.u64 	%rd624, [_Z11sha3_kernelPKmPmmmii_param_3];
	setp.lt.u32 	%p6, %r279, 16;
	mad.lo.s64 	%rd5, %rd624, %rd3, %rd626;
	cvt.s64.s32 	%rd6, %r279;
	mul.lo.s64 	%rd7, %rd5, %rd6;
	mov.b32 	%r286, 0;
	@%p6 bra 	$L__BB0_12;
	ld.param.u32 	%r280, [_Z11sha3_kernelPKmPmmmii_param_4];
	add.s64 	%rd627, %rd2, 64;
	and.b32  	%r156, %r280, 2147483632;
	neg.s32 	%r283, %r156;
	mul.lo.s64 	%rd326, %rd6, %rd5;
	shl.b64 	%rd327, %rd326, 3;
	add.s64 	%rd328, %rd1, %rd327;
	add.s64 	%rd628, %rd328, 64;
$L__BB0_11:
	.pragma "nounroll";
	ld.param.u32 	%r281, [_Z11sha3_kernelPKmPmmmii_param_4];
	and.b32  	%r286, %r281, 2147483632;
	ld.global.u64 	%rd329, [%rd628+-64];
	ld.local.u64 	%rd330, [%rd627+-64];
	xor.b64  	%rd331, %rd330, %rd329;
	st.local.u64 	[%rd627+-64], %rd331;
	ld.global.u64 	%rd332, [%rd628+-56];
	ld.local.u64 	%rd333, [%rd627+-56];
	xor.b64  	%rd334, %rd333, %rd332;
	st.local.u64 	[%rd627+-56], %rd334;
	ld.global.u64 	%rd335, [%rd628+-48];
	ld.local.u64 	%rd336, [%rd627+-48];
	xor.b64  	%rd337, %rd336, %rd335;
	st.local.u64 	[%rd627+-48], %rd337;
	ld.global.u64 	%rd338, [%rd628+-40];
	ld.local.u64 	%rd339, [%rd627+-40];
	xor.b64  	%rd340, %rd339, %rd338;
	st.local.u64 	[%rd627+-40], %rd340;
	ld.global.u64 	%rd341, [%rd628+-32];
	ld.local.u64 	%rd342, [%rd627+-32];
	xor.b64  	%rd343, %rd342, %rd341;
	st.local.u64 	[%rd627+-32], %rd343;
	ld.global.u64 	%rd344, [%rd628+-24];
	ld.local.u64 	%rd345, [%rd627+-24];
	xor.b64  	%rd346, %rd345, %rd344;
	st.local.u64 	[%rd627+-24], %rd346;
	ld.global.u64 	%rd347, [%rd628+-16];
	ld.local.u64 	%rd348, [%rd627+-16];
	xor.b64  	%rd349, %rd348, %rd347;
	st.local.u64 	[%rd627+-16], %rd349;
	ld.global.u64 	%rd350, [%rd628+-8];
	ld.local.u64 	%rd351, [%rd627+-8];
	xor.b64  	%rd352, %rd351, %rd350;
	st.local.u64 	[%rd627+-8], %rd352;
	ld.global.u64 	%rd353, [%rd628];
	ld.local.u64 	%rd354, [%rd627];
	xor.b64  	%rd355, %rd354, %rd353;
	st.local.u64 	[%rd627], %rd355;
	ld.global.u64 	%rd356, [%rd628+8];
	ld.local.u64 	%rd357, [%rd627+8];
	xor.b64  	%rd358, %rd357, %rd356;
	st.local.u64 	[%rd627+8], %rd358;
	ld.global.u64 	%rd359, [%rd628+16];
	ld.local.u64 	%rd360, [%rd627+16];
	xor.b64  	%rd361, %rd360, %rd359;
	st.local.u64 	[%rd627+16], %rd361;
	ld.global.u64 	%rd362, [%rd628+24];
	ld.local.u64 	%rd363, [%rd627+24];
	xor.b64  	%rd364, %rd363, %rd362;
	st.local.u64 	[%rd627+24], %rd364;
	ld.global.u64 	%rd365, [%rd628+32];
	ld.local.u64 	%rd366, [%rd627+32];
	xor.b64  	%rd367, %rd366, %rd365;
	st.local.u64 	[%rd627+32], %rd367;
	ld.global.u64 	%rd368, [%rd628+40];
	ld.local.u64 	%rd369, [%rd627+40];
	xor.b64  	%rd370, %rd369, %rd368;
	st.local.u64 	[%rd627+40], %rd370;
	ld.global.u64 	%rd371, [%rd628+48];
	ld.local.u64 	%rd372, [%rd627+48];
	xor.b64  	%rd373, %rd372, %rd371;
	st.local.u64 	[%rd627+48], %rd373;
	ld.global.u64 	%rd374, [%rd628+56];
	ld.local.u64 	%rd375, [%rd627+56];
	xor.b64  	%rd376, %rd375, %rd374;
	st.local.u64 	[%rd627+56], %rd376;
	add.s32 	%r283, %r283, 16;
	add.s64 	%rd628, %rd628, 128;
	add.s64 	%rd627, %rd627, 128;
	setp.eq.s32 	%p7, %r283, 0;
	@%p7 bra 	$L__BB0_12;
	bra.uni 	$L__BB0_11;
$L__BB0_12:
	setp.eq.s32 	%p8, %r1, 0;
	@%p8 bra 	$L__BB0_22;
	add.s32 	%r157, %r1, -1;
	setp.lt.u32 	%p9, %r157, 7;
	@%p9 bra 	$L__BB0_15;
	cvt.u64.u32 	%rd377, %r286;
	add.s64 	%rd378, %rd7, %rd377;
	shl.b64 	%rd379, %rd378, 3;
	add.s64 	%rd380, %rd1, %rd379;
	ld.global.u64 	%rd381, [%rd380];
	mul.wide.u32 	%rd382, %r286, 8;
	add.s64 	%rd383, %rd2, %rd382;
	ld.local.u64 	%rd384, [%rd383];
	xor.b64  	%rd385, %rd384, %rd381;
	st.local.u64 	[%rd383], %rd385;
	ld.global.u64 	%rd386, [%rd380+8];
	ld.local.u64 	%rd387, [%rd383+8];
	xor.b64  	%rd388, %rd387, %rd386;
	st.local.u64 	[%rd383+8], %rd388;
	ld.global.u64 	%rd389, [%rd380+16];
	ld.local.u64 	%rd390, [%rd383+16];
	xor.b64  	%rd391, %rd390, %rd389;
	st.local.u64 	[%rd383+16], %rd391;
	ld.global.u64 	%rd392, [%rd380+24];
	ld.local.u64 	%rd393, [%rd383+24];
	xor.b64  	%rd394, %rd393, %rd392;
	st.local.u64 	[%rd383+24], %rd394;
	ld.global.u64 	%rd395, [%rd380+32];
	ld.local.u64 	%rd396, [%rd383+32];
	xor.b64  	%rd397, %rd396, %rd395;
	st.local.u64 	[%rd383+32], %rd397;
	ld.global.u64 	%rd398, [%rd380+40];
	ld.local.u64 	%rd399, [%rd383+40];
	xor.b64  	%rd400, %rd399, %rd398;
	st.local.u64 	[%rd383+40], %rd400;
	ld.global.u64 	%rd401, [%rd380+48];
	ld.local.u64 	%rd402, [%rd383+48];
	xor.b64  	%rd403, %rd402, %rd401;
	st.local.u64 	[%rd383+48], %rd403;
	ld.global.u64 	%rd404, [%rd380+56];
	ld.local.u64 	%rd405, [%rd383+56];
	xor.b64  	%rd406, %rd405, %rd404;
	st.local.u64 	[%rd383+56], %rd406;
	add.s32 	%r286, %r286, 8;
$L__BB0_15:
	setp.eq.s32 	%p10, %r2, 0;
	@%p10 bra 	$L__BB0_22;
	add.s32 	%r158, %r2, -1;
	setp.lt.u32 	%p11, %r158, 3;
	@%p11 bra 	$L__BB0_18;
	cvt.u64.u32 	%rd407, %r286;
	add.s64 	%rd408, %rd7, %rd407;
	shl.b64 	%rd409, %rd408, 3;
	add.s64 	%rd410, %rd1, %rd409;
	ld.global.u64 	%rd411, [%rd410];
	mul.wide.u32 	%rd412, %r286, 8;
	add.s64 	%rd413, %rd2, %rd412;
	ld.local.u64 	%rd414, [%rd413];
	xor.b64  	%rd415, %rd414, %rd411;
	st.local.u64 	[%rd413], %rd415;
	ld.global.u64 	%rd416, [%rd410+8];
	ld.local.u64 	%rd417, [%rd413+8];
	xor.b64  	%rd418, %rd417, %rd416;
	st.local.u64 	[%rd413+8], %rd418;
	ld.global.u64 	%rd419, [%rd410+16];
	ld.local.u64 	%rd420, [%rd413+16];
	xor.b64  	%rd421, %rd420, %rd419;
	st.local.u64 	[%rd413+16], %rd421;
	ld.global.u64 	%rd422, [%rd410+24];
	ld.local.u64 	%rd423, [%rd413+24];
	xor.b64  	%rd424, %rd423, %rd422;
	st.local.u64 	[%rd413+24], %rd424;
	add.s32 	%r286, %r286, 4;
$L__BB0_18:
	ld.param.u32 	%r282, [_Z11sha3_kernelPKmPmmmii_param_4];
	and.b32  	%r14, %r282, 3;
	setp.eq.s32 	%p12, %r14, 0;
	@%p12 bra 	$L__BB0_22;
	setp.eq.s32 	%p13, %r14, 1;
	cvt.u64.u32 	%rd425, %r286;
	add.s64 	%rd426, %rd7, %rd425;
	shl.b64 	%rd427, %rd426, 3;
	add.s64 	%rd65, %rd1, %rd427;
	ld.global.u64 	%rd428, [%rd65];
	mul.wide.u32 	%rd429, %r286, 8;
	add.s64 	%rd66, %rd2, %rd429;
	ld.local.u64 	%rd430, [%rd66];
	xor.b64  	%rd431, %rd430, %rd428;
	st.local.u64 	[%rd66], %rd431;
	@%p13 bra 	$L__BB0_22;
	setp.eq.s32 	%p14, %r14, 2;
	ld.global.u64 	%rd432, [%rd65+8];
	ld.local.u64 	%rd433, [%rd66+8];
	xor.b64  	%rd434, %rd433, %rd432;
	st.local.u64 	[%rd66+8], %rd434;
	@%p14 bra 	$L__BB0_22;
	ld.global.u64 	%rd435, [%rd65+16];
	ld.local.u64 	%rd436, [%rd66+16];
	xor.b64  	%rd437, %rd436, %rd435;
	st.local.u64 	[%rd66+16], %rd437;
$L__BB0_22:
	ld.local.u64 	%rd653, [%rd2];
	ld.local.u64 	%rd652, [%rd2+40];
	ld.local.u64 	%rd651, [%rd2+80];
	ld.local.u64 	%rd650, [%rd2+120];
	ld.local.u64 	%rd649, [%rd2+160];
	ld.local.u64 	%rd648, [%rd2+8];
	ld.local.u64 	%rd647, [%rd2+48];
	ld.local.u64 	%rd646, [%rd2+88];
	ld.local.u64 	%rd645, [%rd2+128];
	ld.local.u64 	%rd644, [%rd2+168];
	ld.local.u64 	%rd643, [%rd2+16];
	ld.local.u64 	%rd642, [%rd2+56];
	ld.local.u64 	%rd641, [%rd2+96];
	ld.local.u64 	%rd640, [%rd2+136];
	ld.local.u64 	%rd639, [%rd2+176];
	ld.local.u64 	%rd638, [%rd2+24];
	ld.local.u64 	%rd637, [%rd2+64];
	ld.local.u64 	%rd636, [%rd2+104];
	ld.local.u64 	%rd635, [%rd2+144];
	ld.local.u64 	%rd634, [%rd2+184];
	ld.local.u64 	%rd633, [%rd2+32];
	ld.local.u64 	%rd632, [%rd2+72];
	ld.local.u64 	%rd631, [%rd2+112];
	ld.local.u64 	%rd630, [%rd2+152];
	ld.local.u64 	%rd629, [%rd2+192];
	mov.b32 	%r284, 0;
$L__BB0_23:
	// begin inline asm
	xor.b64 %rd438, %rd653, %rd652;
	xor.b64 %rd438, %rd438, %rd651;
	xor.b64 %rd438, %rd438, %rd650;
	xor.b64 %rd438, %rd438, %rd649;
	// end inline asm
	// begin inline asm
	xor.b64 %rd444, %rd648, %rd647;
	xor.b64 %rd444, %rd444, %rd646;
	xor.b64 %rd444, %rd444, %rd645;
	xor.b64 %rd444, %rd444, %rd644;
	// end inline asm
	// begin inline asm
	xor.b64 %rd450, %rd643, %rd642;
	xor.b64 %rd450, %rd450, %rd641;
	xor.b64 %rd450, %rd450, %rd640;
	xor.b64 %rd450, %rd450, %rd639;
	// end inline asm
	// begin inline asm
	xor.b64 %rd456, %rd638, %rd637;
	xor.b64 %rd456, %rd456, %rd636;
	xor.b64 %rd456, %rd456, %rd635;
	xor.b64 %rd456, %rd456, %rd634;
	// end inline asm
	// begin inline asm
	xor.b64 %rd462, %rd633, %rd632;
	xor.b64 %rd462, %rd462, %rd631;
	xor.b64 %rd462, %rd462, %rd630;
	xor.b64 %rd462, %rd462, %rd629;
	// end inline asm
	mov.b64 	{%r160, %r161}, %rd444;
	shf.l.wrap.b32 	%r162, %r160, %r161, 1;
	shf.l.wrap.b32 	%r163, %r161, %r160, 1;
	mov.b64 	%rd468, {%r163, %r162};
	xor.b64  	%rd469, %rd468, %rd462;
	mov.b64 	{%r164, %r165}, %rd450;
	shf.l.wrap.b32 	%r166, %r164, %r165, 1;
	shf.l.wrap.b32 	%r167, %r165, %r164, 1;
	mov.b64 	%rd470, {%r167, %r166};
	xor.b64  	%rd471, %rd470, %rd438;
	mov.b64 	{%r168, %r169}, %rd456;
	shf.l.wrap.b32 	%r170, %r168, %r169, 1;
	shf.l.wrap.b32 	%r171, %r169, %r168, 1;
	mov.b64 	%rd472, {%r171, %r170};
	xor.b64  	%rd473, %rd472, %rd444;
	mov.b64 	{%r172, %r173}, %rd462;
	shf.l.wrap.b32 	%r174, %r172, %r173, 1;
	shf.l.wrap.b32 	%r175, %r173, %r172, 1;
	mov.b64 	%rd474, {%r175, %r174};
	xor.b64  	%rd475, %rd474, %rd450;
	mov.b64 	{%r176, %r177}, %rd438;
	shf.l.wrap.b32 	%r178, %r176, %r177, 1;
	shf.l.wrap.b32 	%r179, %r177, %r176, 1;
	mov.b64 	%rd476, {%r179, %r178};
	xor.b64  	%rd477, %rd476, %rd456;
	xor.b64  	%rd478, %rd648, %rd471;
	xor.b64  	%rd479, %rd643, %rd473;
	xor.b64  	%rd638, %rd638, %rd475;
	xor.b64  	%rd633, %rd633, %rd477;
	xor.b64  	%rd480, %rd652, %rd469;
	xor.b64  	%rd481, %rd647, %rd471;
	xor.b64  	%rd482, %rd642, %rd473;
	xor.b64  	%rd483, %rd637, %rd475;
	xor.b64  	%rd484, %rd632, %rd477;
	xor.b64  	%rd485, %rd651, %rd469;
	xor.b64  	%rd486, %rd646, %rd471;
	xor.b64  	%rd487, %rd641, %rd473;
	xor.b64  	%rd488, %rd636, %rd475;
	xor.b64  	%rd489, %rd631, %rd477;
	xor.b64  	%rd490, %rd650, %rd469;
	xor.b64  	%rd491, %rd645, %rd471;
	xor.b64  	%rd492, %rd640, %rd473;
	xor.b64  	%rd493, %rd635, %rd475;
	xor.b64  	%rd494, %rd630, %rd477;
	xor.b64  	%rd495, %rd649, %rd469;
	xor.b64  	%rd496, %rd644, %rd471;
	xor.b64  	%rd497, %rd639, %rd473;
	xor.b64  	%rd498, %rd634, %rd475;
	xor.b64  	%rd499, %rd629, %rd477;
	mov.b64 	{%r180, %r181}, %rd480;
	shf.l.wrap.b32 	%r182, %r181, %r180, 4;
	shf.l.wrap.b32 	%r183, %r180, %r181, 4;
	mov.b64 	%rd500, {%r183, %r182};
	mov.b64 	{%r184, %r185}, %rd485;
	shf.l.wrap.b32 	%r186, %r184, %r185, 3;
	shf.l.wrap.b32 	%r187, %r185, %r184, 3;
	mov.b64 	%rd501, {%r187, %r186};
	mov.b64 	{%r188, %r189}, %rd490;
	shf.l.wrap.b32 	%r190, %r189, %r188, 9;
	shf.l.wrap.b32 	%r191, %r188, %r189, 9;
	mov.b64 	%rd502, {%r191, %r190};
	mov.b64 	{%r192, %r193}, %rd495;
	shf.l.wrap.b32 	%r194, %r192, %r193, 18;
	shf.l.wrap.b32 	%r195, %r193, %r192, 18;
	mov.b64 	%rd503, {%r195, %r194};
	mov.b64 	{%r196, %r197}, %rd478;
	shf.l.wrap.b32 	%r198, %r196, %r197, 1;
	shf.l.wrap.b32 	%r199, %r197, %r196, 1;
	mov.b64 	%rd504, {%r199, %r198};
	mov.b64 	{%r200, %r201}, %rd481;
	shf.l.wrap.b32 	%r202, %r201, %r200, 12;
	shf.l.wrap.b32 	%r203, %r200, %r201, 12;
	mov.b64 	%rd505, {%r203, %r202};
	mov.b64 	{%r204, %r205}, %rd486;
	shf.l.wrap.b32 	%r206, %r204, %r205, 10;
	shf.l.wrap.b32 	%r207, %r205, %r204, 10;
	mov.b64 	%rd506, {%r207, %r206};
	mov.b64 	{%r208, %r209}, %rd491;
	shf.l.wrap.b32 	%r210, %r209, %r208, 13;
	shf.l.wrap.b32 	%r211, %r208, %r209, 13;
	mov.b64 	%rd507, {%r211, %r210};
	mov.b64 	{%r212, %r213}, %rd496;
	shf.l.wrap.b32 	%r214, %r212, %r213, 2;
	shf.l.wrap.b32 	%r215, %r213, %r212, 2;
	mov.b64 	%rd508, {%r215, %r214};
	mov.b64 	{%r216, %r217}, %rd479;
	shf.l.wrap.b32 	%r218, %r217, %r216, 30;
	shf.l.wrap.b32 	%r219, %r216, %r217, 30;
	mov.b64 	%rd509, {%r219, %r218};
	mov.b64 	{%r220, %r221}, %rd482;
	shf.l.wrap.b32 	%r222, %r220, %r221, 6;
	shf.l.wrap.b32 	%r223, %r221, %r220, 6;
	mov.b64 	%rd510, {%r223, %r222};
	mov.b64 	{%r224, %r225}, %rd487;
	shf.l.wrap.b32 	%r226, %r225, %r224, 11;
	shf.l.wrap.b32 	%r227, %r224, %r225, 11;
	mov.b64 	%rd511, {%r227, %r226};
	mov.b64 	{%r228, %r229}, %rd492;
	shf.l.wrap.b32 	%r230, %r228, %r229, 15;
	shf.l.wrap.b32 	%r231, %r229, %r228, 15;
	mov.b64 	%rd512, {%r231, %r230};
	mov.b64 	{%r232, %r233}, %rd497;
	shf.l.wrap.b32 	%r234, %r233, %r232, 29;
	shf.l.wrap.b32 	%r235, %r232, %r233, 29;
	mov.b64 	%rd513, {%r235, %r234};
	mov.b64 	{%r236, %r237}, %rd638;
	shf.l.wrap.b32 	%r238, %r236, %r237, 28;
	shf.l.wrap.b32 	%r239, %r237, %r236, 28;
	mov.b64 	%rd514, {%r239, %r238};
	mov.b64 	{%r240, %r241}, %rd483;
	shf.l.wrap.b32 	%r242, %r241, %r240, 23;
	shf.l.wrap.b32 	%r243, %r240, %r241, 23;
	mov.b64 	%rd515, {%r243, %r242};
	mov.b64 	{%r244, %r245}, %rd488;
	shf.l.wrap.b32 	%r246, %r244, %r245, 25;
	shf.l.wrap.b32 	%r247, %r245, %r244, 25;
	mov.b64 	%rd516, {%r247, %r246};
	mov.b64 	{%r248, %r249}, %rd493;
	shf.l.wrap.b32 	%r250, %r248, %r249, 21;
	shf.l.wrap.b32 	%r251, %r249, %r248, 21;
	mov.b64 	%rd517, {%r251, %r250};
	mov.b64 	{%r252, %r253}, %rd498;
	shf.l.wrap.b32 	%r254, %r253, %r252, 24;
	shf.l.wrap.b32 	%r255, %r252, %r253, 24;
	mov.b64 	%rd518, {%r255, %r254};
	mov.b64 	{%r256, %r257}, %rd633;
	shf.l.wrap.b32 	%r258, %r256, %r257, 27;
	shf.l.wrap.b32 	%r259, %r257, %r256, 27;
	mov.b64 	%rd519, {%r259, %r258};
	mov.b64 	{%r260, %r261}, %rd484;
	shf.l.wrap.b32 	%r262, %r260, %r261, 20;
	shf.l.wrap.b32 	%r263, %r261, %r260, 20;
	mov.b64 	%rd520, {%r263, %r262};
	mov.b64 	{%r264, %r265}, %rd489;
	shf.l.wrap.b32 	%r266, %r265, %r264, 7;
	shf.l.wrap.b32 	%r267, %r264, %r265, 7;
	mov.b64 	%rd521, {%r267, %r266};
	mov.b64 	{%r268, %r269}, %rd494;
	shf.l.wrap.b32 	%r270, %r268, %r269, 8;
	shf.l.wrap.b32 	%r271, %r269, %r268, 8;
	mov.b64 	%rd522, {%r271, %r270};
	mov.b64 	{%r272, %r273}, %rd499;
	shf.l.wrap.b32 	%r274, %r272, %r273, 14;
	shf.l.wrap.b32 	%r275, %r273, %r272, 14;
	mov.b64 	%rd523, {%r275, %r274};
	not.b64 	%rd524, %rd520;
	and.b64  	%rd525, %rd501, %rd524;
	xor.b64  	%rd652, %rd525, %rd514;
	not.b64 	%rd526, %rd510;
	and.b64  	%rd527, %rd516, %rd526;
	xor.b64  	%rd651, %rd527, %rd504;
	not.b64 	%rd528, %rd500;
	and.b64  	%rd529, %rd506, %rd528;
	xor.b64  	%rd650, %rd529, %rd519;
	not.b64 	%rd530, %rd515;
	and.b64  	%rd531, %rd521, %rd530;
	xor.b64  	%rd649, %rd531, %rd509;
	not.b64 	%rd532, %rd511;
	and.b64  	%rd533, %rd517, %rd532;
	xor.b64  	%rd648, %rd533, %rd505;
	not.b64 	%rd534, %rd501;
	and.b64  	%rd535, %rd507, %rd534;
	xor.b64  	%rd647, %rd535, %rd520;
	not.b64 	%rd536, %rd516;
	and.b64  	%rd537, %rd522, %rd536;
	xor.b64  	%rd646, %rd537, %rd510;
	not.b64 	%rd538, %rd506;
	and.b64  	%rd539, %rd512, %rd538;
	xor.b64  	%rd645, %rd539, %rd500;
	not.b64 	%rd540, %rd521;
	and.b64  	%rd541, %rd502, %rd540;
	xor.b64  	%rd644, %rd541, %rd515;
	not.b64 	%rd542, %rd517;
	and.b64  	%rd543, %rd523, %rd542;
	xor.b64  	%rd643, %rd543, %rd511;
	not.b64 	%rd544, %rd507;
	and.b64  	%rd545, %rd513, %rd544;
	xor.b64  	%rd642, %rd545, %rd501;
	not.b64 	%rd546, %rd522;
	and.b64  	%rd547, %rd503, %rd546;
	xor.b64  	%rd641, %rd547, %rd516;
	not.b64 	%rd548, %rd512;
	and.b64  	%rd549, %rd518, %rd548;
	xor.b64  	%rd640, %rd549, %rd506;
	not.b64 	%rd550, %rd502;
	and.b64  	%rd551, %rd508, %rd550;
	xor.b64  	%rd639, %rd551, %rd521;
	not.b64 	%rd552, %rd513;
	and.b64  	%rd553, %rd514, %rd552;
	xor.b64  	%rd637, %rd553, %rd507;
	not.b64 	%rd554, %rd503;
	and.b64  	%rd555, %rd504, %rd554;
	xor.b64  	%rd636, %rd555, %rd522;
	not.b64 	%rd556, %rd518;
	and.b64  	%rd557, %rd519, %rd556;
	xor.b64  	%rd635, %rd557, %rd512;
	not.b64 	%rd558, %rd508;
	and.b64  	%rd559, %rd509, %rd558;
	xor.b64  	%rd634, %rd559, %rd502;
	not.b64 	%rd560, %rd514;
	and.b64  	%rd561, %rd520, %rd560;
	xor.b64  	%rd632, %rd561, %rd513;
	not.b64 	%rd562, %rd504;
	and.b64  	%rd563, %rd510, %rd562;
	xor.b64  	%rd631, %rd563, %rd503;
	not.b64 	%rd564, %rd519;
	and.b64  	%rd565, %rd500, %rd564;
	xor.b64  	%rd630, %rd565, %rd518;
	not.b64 	%rd566, %rd509;
	and.b64  	%rd567, %rd515, %rd566;
	xor.b64  	%rd629, %rd567, %rd508;
	mul.wide.u32 	%rd568, %r284, 8;
	mov.u64 	%rd569, d_RC;
	add.s64 	%rd570, %rd569, %rd568;
	ld.const.u64 	%rd571, [%rd570];
	xor.b64  	%rd572, %rd469, %rd571;
	xor.b64  	%rd653, %rd572, %rd653;
	add.s32 	%r284, %r284, 1;
	setp.ne.s32 	%p15, %r284, 24;
	@%p15 bra 	$L__BB0_23;
	ld.param.u64 	%rd625, [_Z11sha3_kernelPKmPmmmii_param_3];
	st.local.u64 	[%rd2], %rd653;
	st.local.u64 	[%rd2+8], %rd648;
	st.local.u64 	[%rd2+16], %rd643;
	st.local.u64 	[%rd2+24], %rd638;
	st.local.u64 	[%rd2+32], %rd633;
	st.local.u64 	[%rd2+40], %rd652;
	st.local.u64 	[%rd2+48], %rd647;
	st.local.u64 	[%rd2+56], %rd642;
	st.local.u64 	[%rd2+64], %rd637;
	st.local.u64 	[%rd2+72], %rd632;
	st.local.u64 	[%rd2+80], %rd651;
	st.local.u64 	[%rd2+88], %rd646;
	st.local.u64 	[%rd2+96], %rd641;
	st.local.u64 	[%rd2+104], %rd636;
	st.local.u64 	[%rd2+112], %rd631;
	st.local.u64 	[%rd2+120], %rd650;
	st.local.u64 	[%rd2+128], %rd645;
	st.local.u64 	[%rd2+136], %rd640;
	st.local.u64 	[%rd2+144], %rd635;
	st.local.u64 	[%rd2+152], %rd630;
	st.local.u64 	[%rd2+160], %rd649;
	st.local.u64 	[%rd2+168], %rd644;
	st.local.u64 	[%rd2+176], %rd639;
	st.local.u64 	[%rd2+184], %rd634;
	st.local.u64 	[%rd2+192], %rd629;
	add.s64 	%rd626, %rd626, 1;
	setp.eq.s64 	%p16, %rd626, %rd625;
	@%p16 bra 	$L__BB0_25;
	bra.uni 	$L__BB0_9;
$L__BB0_25:
	setp.lt.s32 	%p17, %r33, 1;
	@%p17 bra 	$L__BB0_38;
	ld.param.u64 	%rd621, [_Z11sha3_kernelPKmPmmmii_param_1];
	cvta.to.global.u64 	%rd118, %rd621;
	cvt.u64.u32 	%rd573, %r33;
	mul.lo.s64 	%rd119, %rd573, %rd3;
	and.b32  	%r15, %r33, 15;
	setp.lt.u32 	%p18, %r33, 16;
	mov.b32 	%r290, 0;
	@%p18 bra 	$L__BB0_29;
	add.s64 	%rd706, %rd2, 64;
	and.b32  	%r290, %r33, 2147483632;
	neg.s32 	%r289, %r290;
	shl.b64 	%rd574, %rd119, 3;
	add.s64 	%rd575, %rd574, %rd118;
	add.s64 	%rd705, %rd575, 64;
$L__BB0_28:
	.pragma "nounroll";
	ld.local.u64 	%rd576, [%rd706+-64];
	st.global.u64 	[%rd705+-64], %rd576;
	ld.local.u64 	%rd577, [%rd706+-56];
	st.global.u64 	[%rd705+-56], %rd577;
	ld.local.u64 	%rd578, [%rd706+-48];
	st.global.u64 	[%rd705+-48], %rd578;
	ld.local.u64 	%rd579, [%rd706+-40];
	st.global.u64 	[%rd705+-40], %rd579;
	ld.local.u64 	%rd580, [%rd706+-32];
	st.global.u64 	[%rd705+-32], %rd580;
	ld.local.u64 	%rd581, [%rd706+-24];
	st.global.u64 	[%rd705+-24], %rd581;
	ld.local.u64 	%rd582, [%rd706+-16];
	st.global.u64 	[%rd705+-16], %rd582;
	ld.local.u64 	%rd583, [%rd706+-8];
	st.global.u64 	[%rd705+-8], %rd583;
	ld.local.u64 	%rd584, [%rd706];
	st.global.u64 	[%rd705], %rd584;
	ld.local.u64 	%rd585, [%rd706+8];
	st.global.u64 	[%rd705+8], %rd585;
	ld.local.u64 	%rd586, [%rd706+16];
	st.global.u64 	[%rd705+16], %rd586;
	ld.local.u64 	%rd587, [%rd706+24];
	st.global.u64 	[%rd705+24], %rd587;
	ld.local.u64 	%rd588, [%rd706+32];
	st.global.u64 	[%rd705+32], %rd588;
	ld.local.u64 	%rd589, [%rd706+40];
	st.global.u64 	[%rd705+40], %rd589;
	ld.local.u64 	%rd590, [%rd706+48];
	st.global.u64 	[%rd705+48], %rd590;
	ld.local.u64 	%rd591, [%rd706+56];
	st.global.u64 	[%rd705+56], %rd591;
	add.s32 	%r289, %r289, 16;
	add.s64 	%rd706, %rd706, 128;
	add.s64 	%rd705, %rd705, 128;
	setp.ne.s32 	%p19, %r289, 0;
	@%p19 bra 	$L__BB0_28;
$L__BB0_29:
	setp.eq.s32 	%p20, %r15, 0;
	@%p20 bra 	$L__BB0_38;
	and.b32  	%r23, %r33, 7;
	setp.lt.u32 	%p21, %r15, 8;
	@%p21 bra 	$L__BB0_32;
	cvt.u64.u32 	%rd592, %r290;
	mul.wide.u32 	%rd593, %r290, 8;
	add.s64 	%rd594, %rd2, %rd593;
	ld.local.u64 	%rd595, [%rd594];
	add.s64 	%rd596, %rd119, %rd592;
	shl.b64 	%rd597, %rd596, 3;
	add.s64 	%rd598, %rd118, %rd597;
	st.global.u64 	[%rd598], %rd595;
	ld.local.u64 	%rd599, [%rd594+8];
	st.global.u64 	[%rd598+8], %rd599;
	ld.local.u64 	%rd600, [%rd594+16];
	st.global.u64 	[%rd598+16], %rd600;
	ld.local.u64 	%rd601, [%rd594+24];
	st.global.u64 	[%rd598+24], %rd601;
	ld.local.u64 	%rd602, [%rd594+32];
	st.global.u64 	[%rd598+32], %rd602;
	ld.local.u64 	%rd603, [%rd594+40];
	st.global.u64 	[%rd598+40], %rd603;
	ld.local.u64 	%rd604, [%rd594+48];
	st.global.u64 	[%rd598+48], %rd604;
	ld.local.u64 	%rd605, [%rd594+56];
	st.global.u64 	[%rd598+56], %rd605;
	add.s32 	%r290, %r290, 8;
$L__BB0_32:
	setp.eq.s32 	%p22, %r23, 0;
	@%p22 bra 	$L__BB0_38;
	and.b32  	%r26, %r33, 3;
	setp.lt.u32 	%p23, %r23, 4;
	@%p23 bra 	$L__BB0_35;
	cvt.u64.u32 	%rd606, %r290;
	mul.wide.u32 	%rd607, %r290, 8;
	add.s64 	%rd608, %rd2, %rd607;
	ld.local.u64 	%rd609, [%rd608];
	add.s64 	%rd610, %rd119, %rd606;
	shl.b64 	%rd611, %rd610, 3;
	add.s64 	%rd612, %rd118, %rd611;
	st.global.u64 	[%rd612], %rd609;
	ld.local.u64 	%rd613, [%rd608+8];
	st.global.u64 	[%rd612+8], %rd613;
	ld.local.u64 	%rd614, [%rd608+16];
	st.global.u64 	[%rd612+16], %rd614;
	ld.local.u64 	%rd615, [%rd608+24];
	st.global.u64 	[%rd612+24], %rd615;
	add.s32 	%r290, %r290, 4;
$L__BB0_35:
	setp.eq.s32 	%p24, %r26, 0;
	@%p24 bra 	$L__BB0_38;
	cvt.u64.u32 	%rd616, %r290;
	add.s64 	%rd617, %rd119, %rd616;
	shl.b64 	%rd618, %rd617, 3;
	add.s64 	%rd708, %rd118, %rd618;
	mul.wide.u32 	%rd619, %r290, 8;
	add.s64 	%rd707, %rd2, %rd619;
	neg.s32 	%r293, %r26;
$L__BB0_37:
	.pragma "nounroll";
	ld.local.u64 	%rd620, [%rd707];
	st.global.u64 	[%rd708], %rd620;
	add.s64 	%rd708, %rd708, 8;
	add.s64 	%rd707, %rd707, 8;
	add.s32 	%r293, %r293, 1;
	setp.ne.s32 	%p25, %r293, 0;
	@%p25 bra 	$L__BB0_37;
$L__BB0_38:
	ret;

}


// ===== COMPILED SASS (sm_100) =====

	.target	sm_100

	.elftype	@"ET_EXEC"


//--------------------- .note.nv.tkinfo           --------------------------
	.section	.note.nv.tkinfo,"",@"SHT_NOTE"
	.sectionflags	@"SHF_NOTE_NV_TKINFO"
	.tkinfo
        /*0018*/ 	.word	0x00000002
        /*0030*/ 	.string	""
        /*0030*/ 	.string	"ptxas"
        /*0030*/ 	.string	"Cuda compilation tools, release 13.0, V13.0.88"
        /*0030*/ 	.string	"Build cuda_13.0.r13.0/compiler.36424714_0"
        /*0030*/ 	.string	"-arch sm_100 -m 64 "



//--------------------- .note.nv.cuinfo           --------------------------
	.section	.note.nv.cuinfo,"",@"SHT_NOTE"
	.sectionflags	@"SHF_NOTE_NV_CUINFO"
        /*0018*/ 	.short	0x0002
        /*001a*/ 	.short	0x0064
        /*001c*/ 	.short	0x0082
	.zero		2


//--------------------- .nv.info                  --------------------------
	.section	.nv.info,"",@"SHT_CUDA_INFO"
	.align	4


	//----- nvinfo : EIATTR_REGCOUNT
	.align		4
        /*0000*/ 	.byte	0x04, 0x2f
        /*0002*/ 	.short	(.L_2 - .L_1)
	.align		4
.L_1:
        /*0004*/ 	.word	index@(_Z11sha3_kernelPKmPmmmii)
        /*0008*/ 	.word	0x0000004e


	//----- nvinfo : EIATTR_FRAME_SIZE
	.align		4
.L_2:
        /*000c*/ 	.byte	0x04, 0x11
        /*000e*/ 	.short	(.L_4 - .L_3)
	.align		4
.L_3:
        /*0010*/ 	.word	index@(_Z11sha3_kernelPKmPmmmii)
        /*0014*/ 	.word	0x000000c8


	//----- nvinfo : EIATTR_MIN_STACK_SIZE
	.align		4
.L_4:
        /*0018*/ 	.byte	0x04, 0x12
        /*001a*/ 	.short	(.L_6 - .L_5)
	.align		4
.L_5:
        /*001c*/ 	.word	index@(_Z11sha3_kernelPKmPmmmii)
        /*0020*/ 	.word	0x000000c8
.L_6:


//--------------------- .nv.compat                --------------------------
	.section	.nv.compat,"",@"SHT_CUDA_COMPAT_INFO"
	.align	4
        /*0000*/ 	.byte	0x02, 0x09, 0x00, 0x00, 0x02, 0x02, 0x01, 0x00, 0x02, 0x05, 0x05, 0x00, 0x03, 0x07, 0x01, 0x01
        /*0010*/ 	.byte	0x02, 0x03, 0x00, 0x00, 0x02, 0x06, 0x01, 0x00, 0x04, 0x0b, 0x08, 0x00, 0x09, 0x00, 0x00, 0x00
        /*0020*/ 	.byte	0x00, 0x00, 0x00, 0x00


//--------------------- .nv.info._Z11sha3_kernelPKmPmmmii --------------------------
	.section	.nv.info._Z11sha3_kernelPKmPmmmii,"",@"SHT_CUDA_INFO"
	.sectionflags	@""
	.align	4


	//----- nvinfo : EIATTR_CUDA_API_VERSION
	.align		4
        /*0000*/ 	.byte	0x04, 0x37
        /*0002*/ 	.short	(.L_8 - .L_7)
.L_7:
        /*0004*/ 	.word	0x00000082


	//----- nvinfo : EIATTR_KPARAM_INFO
	.align		4
.L_8:
        /*0008*/ 	.byte	0x04, 0x17
        /*000a*/ 	.short	(.L_10 - .L_9)
.L_9:
        /*000c*/ 	.word	0x00000000
        /*0010*/ 	.short	0x0005
        /*0012*/ 	.short	0x0024
        /*0014*/ 	.byte	0x00, 0xf0, 0x11, 0x00


	//----- nvinfo : EIATTR_KPARAM_INFO
	.align		4
.L_10:
        /*0018*/ 	.byte	0x04, 0x17
        /*001a*/ 	.short	(.L_12 - .L_11)
.L_11:
        /*001c*/ 	.word	0x00000000
        /*0020*/ 	.short	0x0004
        /*0022*/ 	.short	0x0020
        /*0024*/ 	.byte	0x00, 0xf0, 0x11, 0x00


	//----- nvinfo : EIATTR_KPARAM_INFO
	.align		4
.L_12:
        /*0028*/ 	.byte	0x04, 0x17
        /*002a*/ 	.short	(.L_14 - .L_13)
.L_13:
        /*002c*/ 	.word	0x00000000
        /*0030*/ 	.short	0x0003
        /*0032*/ 	.short	0x0018
        /*0034*/ 	.byte	0x00, 0xf0, 0x21, 0x00


	//----- nvinfo : EIATTR_KPARAM_INFO
	.align		4
.L_14:
        /*0038*/ 	.byte	0x04, 0x17
        /*003a*/ 	.short	(.L_16 - .L_15)
.L_15:
        /*003c*/ 	.word	0x00000000
        /*0040*/ 	.short	0x0002
        /*0042*/ 	.short	0x0010
        /*0044*/ 	.byte	0x00, 0xf0, 0x21, 0x00


	//----- nvinfo : EIATTR_KPARAM_INFO
	.align		4
.L_16:
        /*0048*/ 	.byte	0x04, 0x17
        /*004a*/ 	.short	(.L_18 - .L_17)
.L_17:
        /*004c*/ 	.word	0x00000000
        /*0050*/ 	.short	0x0001
        /*0052*/ 	.short	0x0008
        /*0054*/ 	.byte	0x00, 0xf5, 0x21, 0x00


	//----- nvinfo : EIATTR_KPARAM_INFO
	.align		4
.L_18:
        /*0058*/ 	.byte	0x04, 0x17
        /*005a*/ 	.short	(.L_20 - .L_19)
.L_19:
        /*005c*/ 	.word	0x00000000
        /*0060*/ 	.short	0x0000
        /*0062*/ 	.short	0x0000
        /*0064*/ 	.byte	0x00, 0xf5, 0x21, 0x00


	//----- nvinfo : EIATTR_SPARSE_MMA_MASK
	.align		4
.L_20:
        /*0068*/ 	.byte	0x03, 0x50
        /*006a*/ 	.short	0x0000


	//----- nvinfo : EIATTR_MAXREG_COUNT
	.align		4
        /*006c*/ 	.byte	0x03, 0x1b
        /*006e*/ 	.short	0x00ff


	//----- nvinfo : EIATTR_MERCURY_ISA_VERSION
	.align		4
        /*0070*/ 	.byte	0x03, 0x5f
        /*0072*/ 	.short	0x0101


	//----- nvinfo : EIATTR_VRC_CTA_INIT_COUNT
	.align		4
        /*0074*/ 	.byte	0x02, 0x4a
	.zero		1
	.zero		1


	//----- nvinfo : EIATTR_EXIT_INSTR_OFFSETS
	.align		4
        /*0078*/ 	.byte	0x04, 0x1c
        /*007a*/ 	.short	(.L_22 - .L_21)


	//   ....[0]....
.L_21:
        /*007c*/ 	.word	0x00000090


	//   ....[1]....
        /*0080*/ 	.word	0x00003240


	//   ....[2]....
        /*0084*/ 	.word	0x000035d0


	//   ....[3]....
        /*0088*/ 	.word	0x00003790


	//   ....[4]....
        /*008c*/ 	.word	0x000038d0


	//   ....[5]....
        /*0090*/ 	.word	0x000039f0


	//----- nvinfo : EIATTR_CBANK_PARAM_SIZE
	.align		4
.L_22:
        /*0094*/ 	.byte	0x03, 0x19
        /*0096*/ 	.short	0x0028


	//----- nvinfo : EIATTR_PARAM_CBANK
	.align		4
        /*0098*/ 	.byte	0x04, 0x0a
        /*009a*/ 	.short	(.L_24 - .L_23)
	.align		4
.L_23:
        /*009c*/ 	.word	index@(.nv.constant0._Z11sha3_kernelPKmPmmmii)
        /*00a0*/ 	.short	0x0380
        /*00a2*/ 	.short	0x0028


	//----- nvinfo : EIATTR_SW_WAR
	.align		4
.L_24:
        /*00a4*/ 	.byte	0x04, 0x36
        /*00a6*/ 	.short	(.L_26 - .L_25)
.L_25:
        /*00a8*/ 	.word	0x00000008
.L_26:


//--------------------- .nv.callgraph             --------------------------
	.section	.nv.callgraph,"",@"SHT_CUDA_CALLGRAPH"
	.align	4
	.sectionentsize	8
	.align		4
        /*0000*/ 	.word	0x00000000
	.align		4
        /*0004*/ 	.word	0xffffffff
	.align		4
        /*0008*/ 	.word	0x00000000
	.align		4
        /*000c*/ 	.word	0xfffffffe
	.align		4
        /*0010*/ 	.word	0x00000000
	.align		4
        /*0014*/ 	.word	0xfffffffd
	.align		4
        /*0018*/ 	.word	0x00000000
	.align		4
        /*001c*/ 	.word	0xfffffffc


//--------------------- .nv.constant3             --------------------------
	.section	.nv.constant3,"a",@progbits
	.align	8
.nv.constant3:
	.type		d_RC,@object
	.size		d_RC,(.L_0 - d_RC)
d_RC:
        /*0000*/ 	.byte	0x01, 0x00, 0x00, 0x00, 0x00, 0x00, 0x00, 0x00, 0x82, 0x80, 0x00, 0x00, 0x00, 0x00, 0x00, 0x00
        /* <DEDUP_REMOVED lines=11> */
.L_0:


//--------------------- .text._Z11sha3_kernelPKmPmmmii --------------------------
	.section	.text._Z11sha3_kernelPKmPmmmii,"ax",@progbits
	.align	128
        .global         _Z11sha3_kernelPKmPmmmii
        .type           _Z11sha3_kernelPKmPmmmii,@function
        .size           _Z11sha3_kernelPKmPmmmii,(.L_x_17 - _Z11sha3_kernelPKmPmmmii)
        .other          _Z11sha3_kernelPKmPmmmii,@"STO_CUDA_ENTRY STV_DEFAULT"
_Z11sha3_kernelPKmPmmmii:
.text._Z11sha3_kernelPKmPmmmii:
[----:B------:R-:W0:Y:S01]  /*0000*/  LDC R1, c[0x0][0x37c] ;  /* 0x0000df00ff017b82 */ /* 0x000e220000000800 */
[----:B------:R-:W1:Y:S07]  /*0010*/  S2R R3, SR_TID.X ;  /* 0x0000000000037919 */ /* 0x000e6e0000002100 */
[----:B------:R-:W1:Y:S01]  /*0020*/  S2UR UR4, SR_CTAID.X ;  /* 0x00000000000479c3 */ /* 0x000e620000002500 */
[----:B------:R-:W2:Y:S01]  /*0030*/  LDCU.64 UR6, c[0x0][0x390] ;  /* 0x00007200ff0677ac */ /* 0x000ea20008000a00 */
[----:B0-----:R-:W-:-:S06]  /*0040*/  VIADD R1, R1, 0xffffff38 ;  /* 0xffffff3801017836 */ /* 0x001fcc0000000000 */
[----:B------:R-:W1:Y:S02]  /*0050*/  LDC R40, c[0x0][0x360] ;  /* 0x0000d800ff287b82 */ /* 0x000e640000000800 */
[----:B-1----:R-:W-:-:S05]  /*0060*/  IMAD R40, R40, UR4, R3 ;  /* 0x0000000428287c24 */ /* 0x002fca000f8e0203 */
[----:B--2---:R-:W-:-:S04]  /*0070*/  ISETP.GE.U32.AND P0, PT, R40, UR6, PT ;  /* 0x0000000628007c0c */ /* 0x004fc8000bf06070 */
[----:B------:R-:W-:-:S13]  /*0080*/  ISETP.GE.U32.AND.EX P0, PT, RZ, UR7, PT, P0 ;  /* 0x00000007ff007c0c */ /* 0x000fda000bf06100 */
[----:B------:R-:W-:Y:S05]  /*0090*/  @P0 EXIT ;  /* 0x000000000000094d */ /* 0x000fea0003800000 */
[----:B------:R-:W0:Y:S01]  /*00a0*/  LDCU.64 UR4, c[0x0][0x398] ;  /* 0x00007300ff0477ac */ /* 0x000e220008000a00 */
[----:B------:R1:W-:Y:S01]  /*00b0*/  STL.64 [R1], RZ ;  /* 0x000000ff01007387 */ /* 0x0003e20000100a00 */
[----:B------:R-:W-:Y:S01]  /*00c0*/  IMAD.MOV.U32 R0, RZ, RZ, R1 ;  /* 0x000000ffff007224 */ /* 0x000fe200078e0001 */
[----:B------:R-:W2:Y:S02]  /*00d0*/  LDCU.64 UR10, c[0x0][0x358] ;  /* 0x00006b00ff0a77ac */ /* 0x000ea40008000a00 */
[----:B------:R1:W-:Y:S04]  /*00e0*/  STL.64 [R1+0x8], RZ ;  /* 0x000008ff01007387 */ /* 0x0003e80000100a00 */
[----:B------:R1:W-:Y:S04]  /*00f0*/  STL.64 [R1+0x10], RZ ;  /* 0x000010ff01007387 */ /* 0x0003e80000100a00 */
[----:B------:R1:W-:Y:S04]  /*0100*/  STL.64 [R1+0x18], RZ ;  /* 0x000018ff01007387 */ /* 0x0003e80000100a00 */
[----:B------:R1:W-:Y:S01]  /*0110*/  STL.64 [R1+0x20], RZ ;  /* 0x000020ff01007387 */ /* 0x0003e20000100a00 */
[----:B0-----:R-:W-:-:S03]  /*0120*/  UISETP.NE.U32.AND UP0, UPT, UR4, URZ, UPT ;  /* 0x000000ff0400728c */ /* 0x001fc6000bf05070 */
[----:B------:R1:W-:Y:S01]  /*0130*/  STL.64 [R1+0x28], RZ ;  /* 0x000028ff01007387 */ /* 0x0003e20000100a00 */
[----:B------:R-:W-:-:S03]  /*0140*/  UISETP.NE.AND.EX UP0, UPT, UR5, URZ, UPT, UP0 ;  /* 0x000000ff0500728c */ /* 0x000fc6000bf05300 */
[----:B------:R1:W-:Y:S04]  /*0150*/  STL.64 [R1+0x30], RZ ;  /* 0x000030ff01007387 */ /* 0x0003e80000100a00 */
        /* <DEDUP_REMOVED lines=17> */
[----:B------:R1:W-:Y:S01]  /*0270*/  STL.64 [R1+0xc0], RZ ;  /* 0x0000c0ff01007387 */ /* 0x0003e20000100a00 */
[----:B--2---:R-:W-:Y:S05]  /*0280*/  BRA.U !UP0, `(.L_x_0) ;  /* 0x0000002d08e47547 */ /* 0x004fea000b800000 */
[----:B------:R-:W0:Y:S02]  /*0290*/  LDCU UR4, c[0x0][0x3a0] ;  /* 0x00007400ff0477ac */ /* 0x000e240008000800 */
[----:B0-----:R-:W-:-:S09]  /*02a0*/  UISETP.GT.AND UP0, UPT, UR4, URZ, UPT ;  /* 0x000000ff0400728c */ /* 0x001fd2000bf04270 */
[----:B------:R-:W-:Y:S05]  /*02b0*/  BRA.U UP0, `(.L_x_1) ;  /* 0x0000001100547547 */ /* 0x000fea000b800000 */
[----:B------:R-:W-:Y:S01]  /*02c0*/  CS2R R50, SRZ ;  /* 0x0000000000327805 */ /* 0x000fe2000001ff00 */
[----:B------:R-:W-:Y:S01]  /*02d0*/  IMAD.MOV.U32 R64, RZ, RZ, RZ ;  /* 0x000000ffff407224 */ /* 0x000fe200078e00ff */
[----:B------:R-:W-:Y:S02]  /*02e0*/  CS2R R52, SRZ ;  /* 0x0000000000347805 */ /* 0x000fe4000001ff00 */
[----:B------:R-:W-:Y:S02]  /*02f0*/  CS2R R16, SRZ ;  /* 0x0000000000107805 */ /* 0x000fe4000001ff00 */
[----:B------:R-:W-:Y:S02]  /*0300*/  CS2R R24, SRZ ;  /* 0x0000000000187805 */ /* 0x000fe4000001ff00 */
[----:B------:R-:W-:Y:S01]  /*0310*/  CS2R R46, SRZ ;  /* 0x00000000002e7805 */ /* 0x000fe2000001ff00 */
[----:B------:R-:W-:Y:S01]  /*0320*/  IMAD.MOV.U32 R31, RZ, RZ, RZ ;  /* 0x000000ffff1f7224 */ /* 0x000fe200078e00ff */
[----:B------:R-:W-:-:S02]  /*0330*/  CS2R R6, SRZ ;  /* 0x0000000000067805 */ /* 0x000fc4000001ff00 */
[----:B------:R-:W-:Y:S02]  /*0340*/  CS2R R54, SRZ ;  /* 0x0000000000367805 */ /* 0x000fe4000001ff00 */
[----:B------:R-:W-:Y:S02]  /*0350*/  CS2R R60, SRZ ;  /* 0x00000000003c7805 */ /* 0x000fe4000001ff00 */
[----:B------:R-:W-:Y:S02]  /*0360*/  CS2R R18, SRZ ;  /* 0x0000000000127805 */ /* 0x000fe4000001ff00 */
[----:B------:R-:W-:Y:S02]  /*0370*/  CS2R R48, SRZ ;  /* 0x0000000000307805 */ /* 0x000fe4000001ff00 */
[----:B------:R-:W-:Y:S02]  /*0380*/  CS2R R8, SRZ ;  /* 0x0000000000087805 */ /* 0x000fe4000001ff00 */
[----:B------:R-:W-:-:S02]  /*0390*/  CS2R R56, SRZ ;  /* 0x0000000000387805 */ /* 0x000fc4000001ff00 */
[----:B------:R-:W-:Y:S02]  /*03a0*/  CS2R R34, SRZ ;  /* 0x0000000000227805 */ /* 0x000fe4000001ff00 */
[----:B------:R-:W-:Y:S02]  /*03b0*/  CS2R R20, SRZ ;  /* 0x0000000000147805 */ /* 0x000fe4000001ff00 */
[----:B------:R-:W-:Y:S02]  /*03c0*/  CS2R R14, SRZ ;  /* 0x00000000000e7805 */ /* 0x000fe4000001ff00 */
[----:B------:R-:W-:Y:S02]  /*03d0*/  CS2R R58, SRZ ;  /* 0x00000000003a7805 */ /* 0x000fe4000001ff00 */
[----:B------:R-:W-:Y:S02]  /*03e0*/  CS2R R32, SRZ ;  /* 0x0000000000207805 */ /* 0x000fe4000001ff00 */
[----:B------:R-:W-:Y:S01]  /*03f0*/  CS2R R22, SRZ ;  /* 0x0000000000167805 */ /* 0x000fe2000001ff00 */
[----:B------:R-:W-:Y:S01]  /*0400*/  IMAD.MOV.U32 R67, RZ, RZ, RZ ;  /* 0x000000ffff437224 */ /* 0x000fe200078e00ff */
[----:B------:R-:W-:Y:S01]  /*0410*/  CS2R R4, SRZ ;  /* 0x0000000000047805 */ /* 0x000fe2000001ff00 */
[----:B------:R-:W-:Y:S01]  /*0420*/  IMAD.MOV.U32 R62, RZ, RZ, RZ ;  /* 0x000000ffff3e7224 */ /* 0x000fe200078e00ff */
[----:B------:R-:W-:Y:S01]  /*0430*/  CS2R R28, SRZ ;  /* 0x00000000001c7805 */ /* 0x000fe2000001ff00 */
[----:B------:R-:W-:Y:S01]  /*0440*/  IMAD.MOV.U32 R37, RZ, RZ, RZ ;  /* 0x000000ffff257224 */ /* 0x000fe200078e00ff */
[----:B------:R-:W-:-:S02]  /*0450*/  CS2R R10, SRZ ;  /* 0x00000000000a7805 */ /* 0x000fc4000001ff00 */
[----:B------:R-:W-:Y:S01]  /*0460*/  CS2R R12, SRZ ;  /* 0x00000000000c7805 */ /* 0x000fe2000001ff00 */
[----:B------:R-:W-:Y:S01]  /*0470*/  IMAD.MOV.U32 R2, RZ, RZ, RZ ;  /* 0x000000ffff027224 */ /* 0x000fe200078e00ff */
[----:B------:R-:W-:Y:S01]  /*0480*/  UMOV UR4, URZ ;  /* 0x000000ff00047c82 */ /* 0x000fe20008000000 */
[----:B------:R-:W-:-:S05]  /*0490*/  UMOV UR5, URZ ;  /* 0x000000ff00057c82 */ /* 0x000fca0008000000 */
.L_x_3:
[----:B------:R-:W-:-:S07]  /*04a0*/  IMAD.MOV.U32 R27, RZ, RZ, RZ ;  /* 0x000000ffff1b7224 */ /* 0x000fce00078e00ff */
.L_x_2:
[----:B------:R-:W-:Y:S02]  /*04b0*/  LOP3.LUT R65, R22, R4, R67, 0x96, !PT ;  /* 0x0000000416417212 */ /* 0x000fe400078e9643 */
[----:B------:R-:W-:Y:S02]  /*04c0*/  LOP3.LUT R68, R25, R5, R62, 0x96, !PT ;  /* 0x0000000519447212 */ /* 0x000fe400078e963e */
[----:B------:R-:W-:Y:S02]  /*04d0*/  LOP3.LUT R26, R24, R7, R31, 0x96, !PT ;  /* 0x00000007181a7212 */ /* 0x000fe400078e961f */
[----:B------:R-:W-:Y:S02]  /*04e0*/  LOP3.LUT R3, R17, R6, R46, 0x96, !PT ;  /* 0x0000000611037212 */ /* 0x000fe400078e962e */
[----:B------:R-:W-:Y:S02]  /*04f0*/  LOP3.LUT R65, R58, R65, R33, 0x96, !PT ;  /* 0x000000413a417212 */ /* 0x000fe400078e9621 */
[----:B------:R-:W-:-:S02]  /*0500*/  LOP3.LUT R68, R59, R68, R32, 0x96, !PT ;  /* 0x000000443b447212 */ /* 0x000fc400078e9620 */
[----:B------:R-:W-:Y:S02]  /*0510*/  LOP3.LUT R39, R51, R26, R53, 0x96, !PT ;  /* 0x0000001a33277212 */ /* 0x000fe400078e9635 */
[----:B------:R-:W-:Y:S02]  /*0520*/  LOP3.LUT R30, R50, R3, R64, 0x96, !PT ;  /* 0x00000003321e7212 */ /* 0x000fe400078e9640 */
[----:B------:R-:W-:Y:S02]  /*0530*/  SHF.L.W.U32.HI R26, R65, 0x1, R68 ;  /* 0x00000001411a7819 */ /* 0x000fe40000010e44 */
[----:B------:R-:W-:Y:S02]  /*0540*/  SHF.L.W.U32.HI R3, R68, 0x1, R65 ;  /* 0x0000000144037819 */ /* 0x000fe40000010e41 */
[----:B------:R-:W-:Y:S02]  /*0550*/  SHF.L.W.U32.HI R36, R30, 0x1, R39 ;  /* 0x000000011e247819 */ /* 0x000fe40000010e27 */
[----:B------:R-:W-:-:S02]  /*0560*/  SHF.L.W.U32.HI R45, R39, 0x1, R30 ;  /* 0x00000001272d7819 */ /* 0x000fc40000010e1e */
[----:B------:R-:W-:Y:S02]  /*0570*/  LOP3.LUT R26, R26, R39, RZ, 0x3c, !PT ;  /* 0x000000271a1a7212 */ /* 0x000fe400078e3cff */
[----:B------:R-:W-:Y:S02]  /*0580*/  LOP3.LUT R39, R18, R14, R49, 0x96, !PT ;  /* 0x0000000e12277212 */ /* 0x000fe400078e9631 */
[----:B------:R-:W-:Y:S02]  /*0590*/  LOP3.LUT R38, R21, R15, R52, 0x96, !PT ;  /* 0x0000000f15267212 */ /* 0x000fe400078e9634 */
[----:B------:R-:W-:Y:S02]  /*05a0*/  LOP3.LUT R63, R16, R8, R47, 0x96, !PT ;  /* 0x00000008103f7212 */ /* 0x000fe400078e962f */
[----:B------:R-:W-:Y:S02]  /*05b0*/  LOP3.LUT R66, R19, R9, R48, 0x96, !PT ;  /* 0x0000000913427212 */ /* 0x000fe400078e9630 */
[----:B------:R-:W-:-:S02]  /*05c0*/  LOP3.LUT R3, R3, R30, RZ, 0x3c, !PT ;  /* 0x0000001e03037212 */ /* 0x000fc400078e3cff */
        /* <DEDUP_REMOVED lines=13> */
[----:B------:R-:W-:Y:S02]  /*06a0*/  SHF.L.W.U32.HI R44, R69, 0x1, R44 ;  /* 0x00000001452c7819 */ /* 0x000fe40000010e2c */
[----:B------:R-:W-:Y:S02]  /*06b0*/  LOP3.LUT R42, R42, R69, RZ, 0x3c, !PT ;  /* 0x000000452a2a7212 */ /* 0x000fe400078e3cff */
[----:B------:R-:W-:Y:S02]  /*06c0*/  LOP3.LUT R65, R38, R65, RZ, 0x3c, !PT ;  /* 0x0000004126417212 */ /* 0x000fe400078e3cff */
[----:B------:R-:W-:Y:S02]  /*06d0*/  SHF.L.W.U32.HI R69, R63, 0x1, R66 ;  /* 0x000000013f457819 */ /* 0x000fe40000010e42 */
[----:B------:R-:W-:-:S02]  /*06e0*/  LOP3.LUT R45, R45, R30, RZ, 0x3c, !PT ;  /* 0x0000001e2d2d7212 */ /* 0x000fc400078e3cff */
[----:B------:R-:W-:Y:S02]  /*06f0*/  LOP3.LUT R36, R36, R43, RZ, 0x3c, !PT ;  /* 0x0000002b24247212 */ /* 0x000fe400078e3cff */
[----:B------:R-:W-:Y:S02]  /*0700*/  LOP3.LUT R66, R41, R66, RZ, 0x3c, !PT ;  /* 0x0000004229427212 */ /* 0x000fe400078e3cff */
[-C--:B------:R-:W-:Y:S02]  /*0710*/  LOP3.LUT R38, R4, R39.reuse, RZ, 0x3c, !PT ;  /* 0x0000002704267212 */ /* 0x080fe400078e3cff */
[-C--:B------:R-:W-:Y:S02]  /*0720*/  LOP3.LUT R67, R67, R39.reuse, RZ, 0x3c, !PT ;  /* 0x0000002743437212 */ /* 0x080fe400078e3cff */
[-C--:B------:R-:W-:Y:S02]  /*0730*/  LOP3.LUT R22, R22, R39.reuse, RZ, 0x3c, !PT ;  /* 0x0000002716167212 */ /* 0x080fe400078e3cff */
        /* <DEDUP_REMOVED lines=8> */
[-C--:B------:R-:W-:Y:S02]  /*07c0*/  LOP3.LUT R42, R14, R65.reuse, RZ, 0x3c, !PT ;  /* 0x000000410e2a7212 */ /* 0x080fe400078e3cff */
[-C--:B------:R-:W-:Y:S02]  /*07d0*/  LOP3.LUT R44, R34, R65.reuse, RZ, 0x3c, !PT ;  /* 0x00000041222c7212 */ /* 0x080fe400078e3cff */
[-C--:B------:R-:W-:Y:S02]  /*07e0*/  LOP3.LUT R25, R49, R65.reuse, RZ, 0x3c, !PT ;  /* 0x0000004131197212 */ /* 0x080fe400078e3cff */
[-C--:B------:R-:W-:Y:S02]  /*07f0*/  LOP3.LUT R14, R18, R65.reuse, RZ, 0x3c, !PT ;  /* 0x00000041120e7212 */ /* 0x080fe400078e3cff */
[----:B------:R-:W-:-:S02]  /*0800*/  LOP3.LUT R34, R56, R65, RZ, 0x3c, !PT ;  /* 0x0000004138227212 */ /* 0x000fc400078e3cff */
[-C--:B------:R-:W-:Y:S02]  /*0810*/  LOP3.LUT R9, R9, R36.reuse, RZ, 0x3c, !PT ;  /* 0x0000002409097212 */ /* 0x080fe400078e3cff */
[-C--:B------:R-:W-:Y:S02]  /*0820*/  LOP3.LUT R65, R48, R36.reuse, RZ, 0x3c, !PT ;  /* 0x0000002430417212 */ /* 0x080fe400078e3cff */
[-C--:B------:R-:W-:Y:S02]  /*0830*/  LOP3.LUT R19, R19, R36.reuse, RZ, 0x3c, !PT ;  /* 0x0000002413137212 */ /* 0x080fe400078e3cff */
[-C--:B------:R-:W-:Y:S02]  /*0840*/  LOP3.LUT R60, R60, R36.reuse, RZ, 0x3c, !PT ;  /* 0x000000243c3c7212 */ /* 0x080fe400078e3cff */
[----:B------:R-:W-:Y:S02]  /*0850*/  LOP3.LUT R4, R55, R36, RZ, 0x3c, !PT ;  /* 0x0000002437047212 */ /* 0x000fe400078e3cff */
[----:B------:R-:W-:-:S02]  /*0860*/  LOP3.LUT R36, R46, R63, RZ, 0x3c, !PT ;  /* 0x0000003f2e247212 */ /* 0x000fc400078e3cff */
[----:B------:R-:W-:Y:S02]  /*0870*/  LOP3.LUT R68, R69, R68, RZ, 0x3c, !PT ;  /* 0x0000004445447212 */ /* 0x000fe400078e3cff */
[----:B------:R-:W-:Y:S02]  /*0880*/  LOP3.LUT R46, R17, R63, RZ, 0x3c, !PT ;  /* 0x0000003f112e7212 */ /* 0x000fe400078e3cff */
[----:B------:R-:W-:Y:S02]  /*0890*/  LOP3.LUT R17, R20, R3, RZ, 0x3c, !PT ;  /* 0x0000000314117212 */ /* 0x000fe400078e3cff */
[----:B------:R-:W-:Y:S02]  /*08a0*/  LOP3.LUT R20, R23, R26, RZ, 0x3c, !PT ;  /* 0x0000001a17147212 */ /* 0x000fe400078e3cff */
[-C--:B------:R-:W-:Y:S02]  /*08b0*/  LOP3.LUT R6, R6, R63.reuse, RZ, 0x3c, !PT ;  /* 0x0000003f06067212 */ /* 0x080fe400078e3cff */
[----:B------:R-:W-:-:S02]  /*08c0*/  LOP3.LUT R64, R64, R63, RZ, 0x3c, !PT ;  /* 0x0000003f40407212 */ /* 0x000fc400078e3cff */
[----:B------:R-:W-:Y:S02]  /*08d0*/  LOP3.LUT R50, R50, R63, RZ, 0x3c, !PT ;  /* 0x0000003f32327212 */ /* 0x000fe400078e3cff */
[-C--:B------:R-:W-:Y:S02]  /*08e0*/  LOP3.LUT R18, R52, R68.reuse, RZ, 0x3c, !PT ;  /* 0x0000004434127212 */ /* 0x080fe400078e3cff */
[----:B------:R-:W-:Y:S02]  /*08f0*/  LOP3.LUT R21, R21, R68, RZ, 0x3c, !PT ;  /* 0x0000004415157212 */ /* 0x000fe400078e3cff */
[----:B------:R-:W-:Y:S02]  /*0900*/  LOP3.LUT R61, R61, R45, RZ, 0x3c, !PT ;  /* 0x0000002d3d3d7212 */ /* 0x000fe400078e3cff */
[-C--:B------:R-:W-:Y:S02]  /*0910*/  LOP3.LUT R63, R31, R66.reuse, RZ, 0x3c, !PT ;  /* 0x000000421f3f7212 */ /* 0x080fe400078e3cff */
[----:B------:R-:W-:-:S02]  /*0920*/  LOP3.LUT R31, R24, R66, RZ, 0x3c, !PT ;  /* 0x00000042181f7212 */ /* 0x000fc400078e3cff */
[----:B------:R-:W-:Y:S02]  /*0930*/  LOP3.LUT R23, R28, R3, RZ, 0x3c, !PT ;  /* 0x000000031c177212 */ /* 0x000fe400078e3cff */
[----:B------:R-:W-:Y:S02]  /*0940*/  LOP3.LUT R16, R16, R45, RZ, 0x3c, !PT ;  /* 0x0000002d10107212 */ /* 0x000fe400078e3cff */
[----:B------:R-:W-:Y:S02]  /*0950*/  LOP3.LUT R51, R51, R66, RZ, 0x3c, !PT ;  /* 0x0000004233337212 */ /* 0x000fe400078e3cff */
[----:B------:R-:W-:Y:S02]  /*0960*/  SHF.L.W.U32.HI R24, R17, 0x12, R20 ;  /* 0x0000001211187819 */ /* 0x000fe40000010e14 */
[----:B------:R-:W-:Y:S02]  /*0970*/  LOP3.LUT R28, R37, R26, RZ, 0x3c, !PT ;  /* 0x0000001a251c7212 */ /* 0x000fe400078e3cff */
[----:B------:R-:W-:-:S02]  /*0980*/  LOP3.LUT R49, R15, R68, RZ, 0x3c, !PT ;  /* 0x000000440f317212 */ /* 0x000fc400078e3cff */
[-C--:B------:R-:W-:Y:S02]  /*0990*/  LOP3.LUT R8, R8, R45.reuse, RZ, 0x3c, !PT ;  /* 0x0000002d08087212 */ /* 0x080fe400078e3cff */
[-C--:B------:R-:W-:Y:S02]  /*09a0*/  LOP3.LUT R52, R47, R45.reuse, RZ, 0x3c, !PT ;  /* 0x0000002d2f347212 */ /* 0x080fe400078e3cff */
[----:B------:R-:W-:Y:S02]  /*09b0*/  LOP3.LUT R53, R53, R66, RZ, 0x3c, !PT ;  /* 0x0000004235357212 */ /* 0x000fe400078e3cff */
[----:B------:R-:W-:Y:S02]  /*09c0*/  SHF.L.W.U32.HI R17, R20, 0x12, R17 ;  /* 0x0000001214117819 */ /* 0x000fe40000010e11 */
[----:B------:R-:W-:Y:S02]  /*09d0*/  LOP3.LUT R5, R35, R68, RZ, 0x3c, !PT ;  /* 0x0000004423057212 */ /* 0x000fe400078e3cff */
[----:B------:R-:W-:-:S02]  /*09e0*/  LOP3.LUT R45, R54, R45, RZ, 0x3c, !PT ;  /* 0x0000002d362d7212 */ /* 0x000fc400078e3cff */
[----:B------:R-:W-:Y:S02]  /*09f0*/  SHF.L.W.U32.HI R15, R21, 0xb, R14 ;  /* 0x0000000b150f7819 */ /* 0x000fe40000010e0e */
[----:B------:R-:W-:Y:S02]  /*0a00*/  SHF.L.W.U32.HI R58, R61, 0x15, R60 ;  /* 0x000000153d3a7819 */ /* 0x000fe40000010e3c */
[----:B------:R-:W-:Y:S02]  /*0a10*/  SHF.L.W.U32.HI R20, R25, 0x6, R18 ;  /* 0x0000000619147819 */ /* 0x000fe40000010e12 */
[----:B------:R-:W-:Y:S02]  /*0a20*/  LOP3.LUT R10, R10, R3, RZ, 0x3c, !PT ;  /* 0x000000030a0a7212 */ /* 0x000fe400078e3cff */
[----:B------:R-:W-:Y:S02]  /*0a30*/  LOP3.LUT R11, R11, R26, RZ, 0x3c, !PT ;  /* 0x0000001a0b0b7212 */ /* 0x000fe400078e3cff */
[----:B------:R-:W-:-:S02]  /*0a40*/  LOP3.LUT R35, R57, R68, RZ, 0x3c, !PT ;  /* 0x0000004439237212 */ /* 0x000fc400078e3cff */
[----:B------:R-:W-:Y:S02]  /*0a50*/  SHF.L.W.U32.HI R14, R14, 0xb, R21 ;  /* 0x0000000b0e0e7819 */ /* 0x000fe40000010e15 */
[----:B------:R-:W-:Y:S02]  /*0a60*/  SHF.L.W.U32.HI R61, R60, 0x15, R61 ;  /* 0x000000153c3d7819 */ /* 0x000fe40000010e3d */
[----:B------:R-:W-:Y:S02]  /*0a70*/  SHF.L.W.U32.HI R55, R38, 0x1, R39 ;  /* 0x0000000126377819 */ /* 0x000fe40000010e27 */
[----:B------:R-:W-:Y:S02]  /*0a80*/  SHF.L.W.U32.HI R54, R39, 0x1, R38 ;  /* 0x0000000127367819 */ /* 0x000fe40000010e26 */
[----:B------:R-:W-:Y:S02]  /*0a90*/  SHF.L.W.U32.HI R25, R18, 0x6, R25 ;  /* 0x0000000612197819 */ /* 0x000fe40000010e19 */
[----:B------:R-:W-:-:S02]  /*0aa0*/  SHF.L.W.U32.HI R57, R50, 0xe, R51 ;  /* 0x0000000e32397819 */ /* 0x000fc40000010e33 */
        /* <DEDUP_REMOVED lines=28> */
[----:B------:R-:W-:Y:S02]  /*0c70*/  LOP3.LUT R10, R54, R18, R25, 0xb4, !PT ;  /* 0x00000012360a7212 */ /* 0x000fe400078eb419 */
[----:B------:R-:W-:-:S02]  /*0c80*/  LOP3.LUT R22, R25, R16, R18, 0xb4, !PT ;  /* 0x0000001019167212 */ /* 0x000fc400078eb412 */
[----:B------:R-:W-:Y:S02]  /*0c90*/  LOP3.LUT R18, R18, R17, R16, 0xb4, !PT ;  /* 0x0000001112127212 */ /* 0x000fe400078eb410 */
[----:B------:R-:W-:Y:S02]  /*0ca0*/  SHF.L.W.U32.HI R56, R62, 0xc, R67 ;  /* 0x0000000c3e387819 */ /* 0x000fe40000010e43 */
[----:B------:R-:W-:Y:S02]  /*0cb0*/  SHF.L.W.U32.HI R43, R4, 0x18, R45 ;  /* 0x00000018042b7819 */ /* 0x000fe40000010e2d */
[----:B------:R-:W-:Y:S02]  /*0cc0*/  LOP3.LUT R16, R16, R54, R17, 0xb4, !PT ;  /* 0x0000003610107212 */ /* 0x000fe400078eb411 */
[----:B------:R-:W-:Y:S02]  /*0cd0*/  SHF.L.W.U32.HI R47, R65, 0x17, R52 ;  /* 0x00000017412f7819 */ /* 0x000fe40000010e34 */
[----:B------:R-:W-:-:S02]  /*0ce0*/  SHF.L.W.U32.HI R45, R45, 0x18, R4 ;  /* 0x000000182d2d7819 */ /* 0x000fc40000010e04 */
[----:B------:R-:W-:Y:S02]  /*0cf0*/  LOP3.LUT R17, R17, R25, R54, 0xb4, !PT ;  /* 0x0000001911117212 */ /* 0x000fe400078eb436 */
[----:B------:R-:W-:Y:S02]  /*0d00*/  SHF.L.W.U32.HI R52, R52, 0x17, R65 ;  /* 0x0000001734347819 */ /* 0x000fe40000010e41 */
[----:B------:R-:W-:Y:S02]  /*0d10*/  SHF.L.W.U32.HI R42, R44, 0xf, R5 ;  /* 0x0000000f2c2a7819 */ /* 0x000fe40000010e05 */
[----:B------:R-:W-:Y:S02]  /*0d20*/  LOP3.LUT R4, R59, R61, R14, 0xb4, !PT ;  /* 0x0000003d3b047212 */ /* 0x000fe400078eb40e */
[----:B------:R-:W-:Y:S02]  /*0d30*/  LOP3.LUT R11, R55, R21, R20, 0xb4, !PT ;  /* 0x00000015370b7212 */ /* 0x000fe400078eb414 */
[----:B------:R-:W-:-:S02]  /*0d40*/  LOP3.LUT R25, R20, R19, R21, 0xb4, !PT ;  /* 0x0000001314197212 */ /* 0x000fc400078eb415 */
[----:B------:R-:W-:Y:S02]  /*0d50*/  SHF.L.W.U32.HI R44, R5, 0xf, R44 ;  /* 0x0000000f052c7819 */ /* 0x000fe40000010e2c */
[----:B------:R-:W-:Y:S01]  /*0d60*/  LOP3.LUT R14, R14, R60, R61, 0xb4, !PT ;  /* 0x0000003c0e0e7212 */ /* 0x000fe200078eb43d */
[----:B------:R-:W-:Y:S01]  /*0d70*/  IMAD.SHL.U32 R60, R27, 0x8, RZ ;  /* 0x000000081b3c7824 */ /* 0x000fe200078e00ff */
[----:B------:R-:W-:Y:S01]  /*0d80*/  LOP3.LUT R21, R21, R24, R19, 0xb4, !PT ;  /* 0x0000001815157212 */ /* 0x000fe200078eb413 */
[----:B------:R-:W-:Y:S01]  /*0d90*/  VIADD R27, R27, 0x1 ;  /* 0x000000011b1b7836 */ /* 0x000fe20000000000 */
[----:B------:R-:W-:Y:S02]  /*0da0*/  LOP3.LUT R5, R56, R58, R15, 0xb4, !PT ;  /* 0x0000003a38057212 */ /* 0x000fe400078eb40f */
[----:B------:R-:W-:Y:S02]  /*0db0*/  LOP3.LUT R19, R19, R55, R24, 0xb4, !PT ;  /* 0x0000003713137212 */ /* 0x000fe400078eb418 */
[----:B------:R-:W-:-:S02]  /*0dc0*/  LOP3.LUT R24, R24, R20, R55, 0xb4, !PT ;  /* 0x0000001418187212 */ /* 0x000fc400078eb437 */
        /* <DEDUP_REMOVED lines=8> */
[----:B------:R-:W-:Y:S02]  /*0e50*/  LOP3.LUT R51, R39, R47, R48, 0xb4, !PT ;  /* 0x0000002f27337212 */ /* 0x000fe400078eb430 */
[----:B------:R0:W2:Y:S01]  /*0e60*/  LDC.64 R38, c[0x3][R60] ;  /* 0x00c000003c267b82 */ /* 0x0000a20000000a00 */
[----:B------:R-:W-:Y:S02]  /*0e70*/  LOP3.LUT R58, R52, R23, R53, 0xb4, !PT ;  /* 0x00000017343a7212 */ /* 0x000fe400078eb435 */
[----:B------:R-:W-:Y:S02]  /*0e80*/  ISETP.NE.AND P0, PT, R27, 0x18, PT ;  /* 0x000000181b00780c */ /* 0x000fe40003f05270 */
[----:B------:R-:W-:-:S02]  /*0e90*/  LOP3.LUT R23, R48, R49, R47, 0xb4, !PT ;  /* 0x0000003130177212 */ /* 0x000fc400078eb42f */
[----:B------:R-:W-:Y:S02]  /*0ea0*/  SHF.L.W.U32.HI R47, R8, 0x1c, R9 ;  /* 0x0000001c082f7819 */ /* 0x000fe40000010e09 */
[----:B------:R-:W-:Y:S02]  /*0eb0*/  SHF.L.W.U32.HI R53, R9, 0x1c, R8 ;  /* 0x0000001c09357819 */ /* 0x000fe40000010e08 */
[----:B------:R-:W-:Y:S02]  /*0ec0*/  LOP3.LUT R7, R7, R66, RZ, 0x3c, !PT ;  /* 0x0000004207077212 */ /* 0x000fe400078e3cff */
        /* <DEDUP_REMOVED lines=8> */
[----:B------:R-:W-:-:S02]  /*0f50*/  SHF.L.W.U32.HI R53, R6, 0x1b, R7 ;  /* 0x0000001b06357819 */ /* 0x000fc40000010e07 */
[----:B------:R-:W-:Y:S02]  /*0f60*/  SHF.L.W.U32.HI R64, R7, 0x1b, R6 ;  /* 0x0000001b07407819 */ /* 0x000fe40000010e06 */
[----:B------:R-:W-:Y:S02]  /*0f70*/  LOP3.LUT R67, R35, R33, R30, 0xb4, !PT ;  /* 0x0000002123437212 */ /* 0x000fe400078eb41e */
[----:B------:R-:W-:Y:S02]  /*0f80*/  LOP3.LUT R49, R30, R32, R33, 0xb4, !PT ;  /* 0x000000201e317212 */ /* 0x000fe400078eb421 */
[----:B------:R-:W-:Y:S02]  /*0f90*/  LOP3.LUT R32, R34, R42, R37, 0xb4, !PT ;  /* 0x0000002a22207212 */ /* 0x000fe400078eb425 */
[----:B------:R-:W-:Y:S02]  /*0fa0*/  LOP3.LUT R35, R37, R43, R42, 0xb4, !PT ;  /* 0x0000002b25237212 */ /* 0x000fe400078eb42a */
[----:B------:R-:W-:-:S02]  /*0fb0*/  LOP3.LUT R37, R53, R37, R34, 0xb4, !PT ;  /* 0x0000002535257212 */ /* 0x000fc400078eb422 */
[----:B0-----:R-:W-:Y:S02]  /*0fc0*/  LOP3.LUT R60, R42, R53, R43, 0xb4, !PT ;  /* 0x000000352a3c7212 */ /* 0x001fe400078eb42b */
[----:B------:R-:W-:Y:S02]  /*0fd0*/  LOP3.LUT R53, R43, R34, R53, 0xb4, !PT ;  /* 0x000000222b357212 */ /* 0x000fe400078eb435 */
[----:B------:R-:W-:Y:S02]  /*0fe0*/  LOP3.LUT R28, R64, R41, R36, 0xb4, !PT ;  /* 0x00000029401c7212 */ /* 0x000fe400078eb424 */
[----:B------:R-:W-:Y:S02]  /*0ff0*/  LOP3.LUT R61, R44, R64, R45, 0xb4, !PT ;  /* 0x000000402c3d7212 */ /* 0x000fe400078eb42d */
[----:B------:R-:W-:Y:S02]  /*1000*/  LOP3.LUT R33, R36, R44, R41, 0xb4, !PT ;  /* 0x0000002c24217212 */ /* 0x000fe400078eb429 */
[----:B------:R-:W-:-:S02]  /*1010*/  LOP3.LUT R34, R41, R45, R44, 0xb4, !PT ;  /* 0x0000002d29227212 */ /* 0x000fc400078eb42c */
[----:B------:R-:W-:Y:S02]  /*1020*/  LOP3.LUT R64, R45, R36, R64, 0xb4, !PT ;  /* 0x000000242d407212 */ /* 0x000fe400078eb440 */
[----:B--2---:R-:W-:Y:S02]  /*1030*/  LOP3.LUT R2, R2, R3, R38, 0x96, !PT ;  /* 0x0000000302027212 */ /* 0x004fe400078e9626 */
[----:B------:R-:W-:Y:S01]  /*1040*/  LOP3.LUT R29, R29, R26, R39, 0x96, !PT ;  /* 0x0000001a1d1d7212 */ /* 0x000fe200078e9627 */
[----:B------:R-:W-:Y:S06]  /*1050*/  @P0 BRA `(.L_x_2) ;  /* 0xfffffff400140947 */ /* 0x000fec000383ffff */
[----:B------:R-:W0:Y:S01]  /*1060*/  LDCU.64 UR6, c[0x0][0x398] ;  /* 0x00007300ff0677ac */ /* 0x000e220008000a00 */
[----:B------:R-:W-:-:S04]  /*1070*/  UIADD3 UR4, UP0, UPT, UR4, 0x1, URZ ;  /* 0x0000000104047890 */ /* 0x000fc8000ff1e0ff */
[----:B------:R-:W-:Y:S02]  /*1080*/  UIADD3.X UR5, UPT, UPT, URZ, UR5, URZ, UP0, !UPT ;  /* 0x00000005ff057290 */ /* 0x000fe400087fe4ff */
[----:B0-----:R-:W-:-:S04]  /*1090*/  UISETP.NE.U32.AND UP0, UPT, UR4, UR6, UPT ;  /* 0x000000060400728c */ /* 0x001fc8000bf05070 */
[----:B------:R-:W-:-:S09]  /*10a0*/  UISETP.NE.AND.EX UP0, UPT, UR5, UR7, UPT, UP0 ;  /* 0x000000070500728c */ /* 0x000fd2000bf05300 */
[----:B------:R-:W-:Y:S05]  /*10b0*/  BRA.U UP0, `(.L_x_3) ;  /* 0xfffffff100f87547 */ /* 0x000fea000b83ffff */
[----:B------:R-:W-:Y:S01]  /*10c0*/  IMAD.MOV.U32 R3, RZ, RZ, R29 ;  /* 0x000000ffff037224 */ /* 0x000fe200078e001d */
[----:B------:R-:W-:Y:S01]  /*10d0*/  LOP3.LUT R13, R13, R12, RZ, 0x3c, !PT ;  /* 0x0000000c0d0d7212 */ /* 0x000fe200078e3cff */
[----:B------:R-:W-:Y:S01]  /*10e0*/  IMAD.MOV.U32 R63, RZ, RZ, R62 ;  /* 0x000000ffff3f7224 */ /* 0x000fe200078e003e */
[----:B------:R-:W-:Y:S01]  /*10f0*/  LOP3.LUT R33, R33, R32, RZ, 0x3c, !PT ;  /* 0x0000002021217212 */ /* 0x000fe200078e3cff */
[----:B------:R-:W-:Y:S01]  /*1100*/  IMAD.MOV.U32 R62, RZ, RZ, R67 ;  /* 0x000000ffff3e7224 */ /* 0x000fe200078e0043 */
[----:B------:R0:W-:Y:S01]  /*1110*/  STL.64 [R1], R2 ;  /* 0x0000000201007387 */ /* 0x0001e20000100a00 */
[----:B------:R-:W-:Y:S01]  /*1120*/  LOP3.LUT R61, R61, R60, RZ, 0x3c, !PT ;  /* 0x0000003c3d3d7212 */ /* 0x000fe200078e3cff */
[----:B------:R-:W-:Y:S01]  /*1130*/  IMAD.MOV.U32 R29, RZ, RZ, R37 ;  /* 0x000000ffff1d7224 */ /* 0x000fe200078e0025 */
[----:B------:R-:W-:Y:S01]  /*1140*/  LOP3.LUT R12, R13, R12, RZ, 0x3c, !PT ;  /* 0x0000000c0d0c7212 */ /* 0x000fe200078e3cff */
[----:B------:R-:W-:Y:S01]  /*1150*/  IMAD.MOV.U32 R65, RZ, RZ, R53 ;  /* 0x000000ffff417224 */ /* 0x000fe200078e0035 */
[----:B------:R-:W-:Y:S01]  /*1160*/  LOP3.LUT R32, R33, R32, RZ, 0x3c, !PT ;  /* 0x0000002021207212 */ /* 0x000fe200078e3cff */
[----:B------:R-:W-:Y:S01]  /*1170*/  STL.64 [R1+0x8], R4 ;  /* 0x0000080401007387 */ /* 0x000fe20000100a00 */
[----:B------:R-:W-:-:S02]  /*1180*/  LOP3.LUT R60, R61, R60, RZ, 0x3c, !PT ;  /* 0x0000003c3d3c7212 */ /* 0x000fc400078e3cff */
[----:B------:R-:W-:Y:S01]  /*1190*/  LOP3.LUT R13, R13, R12, RZ, 0x3c, !PT ;  /* 0x0000000c0d0d7212 */ /* 0x000fe200078e3cff */
[----:B------:R-:W-:Y:S01]  /*11a0*/  STL.64 [R1+0x10], R14 ;  /* 0x0000100e01007387 */ /* 0x000fe20000100a00 */
[----:B------:R-:W-:Y:S01]  /*11b0*/  LOP3.LUT R33, R33, R32, RZ, 0x3c, !PT ;  /* 0x0000002021217212 */ /* 0x000fe200078e3cff */
[----:B0-----:R-:W-:Y:S01]  /*11c0*/  IMAD.MOV.U32 R2, RZ, RZ, R49 ;  /* 0x000000ffff027224 */ /* 0x001fe200078e0031 */
[----:B------:R-:W-:Y:S01]  /*11d0*/  LOP3.LUT R61, R61, R60, RZ, 0x3c, !PT ;  /* 0x0000003c3d3d7212 */ /* 0x000fe200078e3cff */
[----:B------:R-:W-:Y:S01]  /*11e0*/  IMAD.MOV.U32 R3, RZ, RZ, R52 ;  /* 0x000000ffff037224 */ /* 0x000fe200078e0034 */
[----:B------:R-:W-:Y:S01]  /*11f0*/  STL.64 [R1+0x18], R8 ;  /* 0x0000180801007387 */ /* 0x000fe20000100a00 */
[----:B------:R-:W-:Y:S02]  /*1200*/  IMAD.MOV.U32 R49, RZ, RZ, R48 ;  /* 0x000000ffff317224 */ /* 0x000fe400078e0030 */
[----:B------:R-:W-:Y:S01]  /*1210*/  IMAD.MOV.U32 R48, RZ, RZ, R47 ;  /* 0x000000ffff307224 */ /* 0x000fe200078e002f */
[----:B------:R0:W-:Y:S01]  /*1220*/  STL.64 [R1+0x38], R2 ;  /* 0x0000380201007387 */ /* 0x0001e20000100a00 */
[----:B------:R-:W-:-:S03]  /*1230*/  IMAD.MOV.U32 R47, RZ, RZ, R31 ;  /* 0x000000ffff2f7224 */ /* 0x000fc600078e001f */
[----:B------:R-:W-:Y:S04]  /*1240*/  STL.64 [R1+0x20], R6 ;  /* 0x0000200601007387 */ /* 0x000fe80000100a00 */
[----:B------:R-:W-:Y:S01]  /*1250*/  STL.64 [R1+0x28], R12 ;  /* 0x0000280c01007387 */ /* 0x000fe20000100a00 */
[----:B0-----:R-:W-:-:S03]  /*1260*/  IMAD.MOV.U32 R2, RZ, RZ, R22 ;  /* 0x000000ffff027224 */ /* 0x001fc600078e0016 */
[----:B------:R-:W-:Y:S01]  /*1270*/  STL.64 [R1+0x30], R62 ;  /* 0x0000303e01007387 */ /* 0x000fe20000100a00 */
[----:B------:R-:W-:Y:S02]  /*1280*/  IMAD.MOV.U32 R3, RZ, RZ, R25 ;  /* 0x000000ffff037224 */ /* 0x000fe400078e0019 */
[----:B------:R-:W-:Y:S01]  /*1290*/  IMAD.MOV.U32 R25, RZ, RZ, R24 ;  /* 0x000000ffff197224 */ /* 0x000fe200078e0018 */
[----:B------:R-:W-:Y:S01]  /*12a0*/  STL.64 [R1+0x40], R48 ;  /* 0x0000403001007387 */ /* 0x000fe20000100a00 */
[----:B------:R-:W-:-:S03]  /*12b0*/  IMAD.MOV.U32 R24, RZ, RZ, R17 ;  /* 0x000000ffff187224 */ /* 0x000fc600078e0011 */
[----:B------:R0:W-:Y:S04]  /*12c0*/  STL.64 [R1+0x58], R2 ;  /* 0x0000580201007387 */ /* 0x0001e80000100a00 */
[----:B------:R2:W-:Y:S04]  /*12d0*/  STL.64 [R1+0x48], R46 ;  /* 0x0000482e01007387 */ /* 0x0005e80000100a00 */
[----:B------:R2:W-:Y:S01]  /*12e0*/  STL.64 [R1+0x50], R10 ;  /* 0x0000500a01007387 */ /* 0x0005e20000100a00 */
[----:B0-----:R-:W-:-:S03]  /*12f0*/  IMAD.MOV.U32 R2, RZ, RZ, R18 ;  /* 0x000000ffff027224 */ /* 0x001fc600078e0012 */
[----:B------:R2:W-:Y:S01]  /*1300*/  STL.64 [R1+0x70], R24 ;  /* 0x0000701801007387 */ /* 0x0005e20000100a00 */
[----:B------:R-:W-:Y:S02]  /*1310*/  IMAD.MOV.U32 R3, RZ, RZ, R21 ;  /* 0x000000ffff037224 */ /* 0x000fe400078e0015 */
[----:B------:R-:W-:Y:S01]  /*1320*/  IMAD.MOV.U32 R18, RZ, RZ, R16 ;  /* 0x000000ffff127224 */ /* 0x000fe200078e0010 */
[----:B------:R2:W-:Y:S01]  /*1330*/  STL.64 [R1+0x78], R28 ;  /* 0x0000781c01007387 */ /* 0x0005e20000100a00 */
[----:B------:R-:W-:-:S03]  /*1340*/  IMAD.MOV.U32 R21, RZ, RZ, R23 ;  /* 0x000000ffff157224 */ /* 0x000fc600078e0017 */
[----:B------:R2:W-:Y:S04]  /*1350*/  STL.64 [R1+0x60], R2 ;  /* 0x0000600201007387 */ /* 0x0005e80000100a00 */
        /* <DEDUP_REMOVED lines=9> */
[----:B------:R2:W-:Y:S01]  /*13f0*/  STL.64 [R1+0xc0], R50 ;  /* 0x0000c03201007387 */ /* 0x0005e20000100a00 */
[----:B------:R-:W-:Y:S05]  /*1400*/  BRA `(.L_x_0) ;  /* 0x0000001c00847947 */ /* 0x000fea0003800000 */
.L_x_1:
[----:B------:R-:W-:Y:S01]  /*1410*/  UMOV UR6, URZ ;  /* 0x000000ff00067c82 */ /* 0x000fe20008000000 */
[----:B------:R-:W-:-:S05]  /*1420*/  UMOV UR7, URZ ;  /* 0x000000ff00077c82 */ /* 0x000fca0008000000 */
.L_x_10:
[----:B---3--:R-:W0:Y:S01]  /*1430*/  LDC.64 R2, c[0x0][0x398] ;  /* 0x0000e600ff027b82 */ /* 0x008e220000000a00 */
[----:B------:R-:W-:-:S07]  /*1440*/  IMAD.MOV.U32 R73, RZ, RZ, RZ ;  /* 0x000000ffff497224 */ /* 0x000fce00078e00ff */
[----:B--2---:R-:W2:Y:S01]  /*1450*/  LDC R41, c[0x0][0x3a0] ;  /* 0x0000e800ff297b82 */ /* 0x004ea20000000800 */
[----:B0-----:R-:W-:-:S04]  /*1460*/  IMAD.WIDE.U32 R4, R40, R2, UR6 ;  /* 0x0000000628047e25 */ /* 0x001fc8000f8e0002 */
[----:B------:R-:W-:Y:S01]  /*1470*/  IMAD R8, R40, R3, R5 ;  /* 0x0000000328087224 */ /* 0x000fe200078e0205 */
[----:B--2---:R-:W-:-:S03]  /*1480*/  ISETP.GE.U32.AND P0, PT, R41, 0x10, PT ;  /* 0x000000102900780c */ /* 0x004fc60003f06070 */
[-C--:B------:R-:W-:Y:S01]  /*1490*/  IMAD R6, R8, R41.reuse, RZ ;  /* 0x0000002908067224 */ /* 0x080fe200078e02ff */
[----:B------:R-:W-:Y:S01]  /*14a0*/  SHF.R.S32.HI R7, RZ, 0x1f, R41 ;  /* 0x0000001fff077819 */ /* 0x000fe20000011429 */
[----:B------:R-:W-:-:S04]  /*14b0*/  IMAD.WIDE.U32 R2, R4, R41, RZ ;  /* 0x0000002904027225 */ /* 0x000fc800078e00ff */
[----:B------:R-:W-:-:S04]  /*14c0*/  IMAD R9, R7, R4, R6 ;  /* 0x0000000407097224 */ /* 0x000fc800078e0206 */
[----:B------:R-:W-:Y:S01]  /*14d0*/  IMAD.IADD R72, R3, 0x1, R9 ;  /* 0x0000000103487824 */ /* 0x000fe200078e0209 */
[----:B------:R-:W-:Y:S06]  /*14e0*/  @!P0 BRA `(.L_x_4) ;  /* 0x0000000400848947 */ /* 0x000fec0003800000 */
[----:B------:R-:W0:Y:S01]  /*14f0*/  LDCU.64 UR4, c[0x0][0x380] ;  /* 0x00007000ff0477ac */ /* 0x000e220008000a00 */
[----:B------:R-:W-:Y:S01]  /*1500*/  IMAD R4, R7, R4, RZ ;  /* 0x0000000407047224 */ /* 0x000fe200078e02ff */
[----:B------:R-:W-:Y:S01]  /*1510*/  LOP3.LUT R73, R41, 0x7ffffff0, RZ, 0xc0, !PT ;  /* 0x7ffffff029497812 */ /* 0x000fe200078ec0ff */
[----:B------:R-:W-:Y:S02]  /*1520*/  VIADD R75, R1, 0x40 ;  /* 0x00000040014b7836 */ /* 0x000fe40000000000 */
[----:B------:R-:W-:Y:S02]  /*1530*/  IMAD R5, R8, R41, R4 ;  /* 0x0000002908057224 */ /* 0x000fe400078e0204 */
[----:B------:R-:W-:Y:S02]  /*1540*/  IMAD.MOV R74, RZ, RZ, -R73 ;  /* 0x000000ffff4a7224 */ /* 0x000fe400078e0a49 */
[----:B------:R-:W-:Y:S01]  /*1550*/  IMAD.IADD R5, R5, 0x1, R3 ;  /* 0x0000000105057824 */ /* 0x000fe200078e0203 */
[----:B0-----:R-:W-:-:S04]  /*1560*/  LEA R4, P0, R2, UR4, 0x3 ;  /* 0x0000000402047c11 */ /* 0x001fc8000f8018ff */
[----:B------:R-:W-:Y:S02]  /*1570*/  IADD3 R4, P1, PT, R4, 0x40, RZ ;  /* 0x0000004004047810 */ /* 0x000fe40007f3e0ff */
[----:B------:R-:W-:-:S05]  /*1580*/  LEA.HI.X R5, R2, UR5, R5, 0x3, P0 ;  /* 0x0000000502057c11 */ /* 0x000fca00080f1c05 */
[----:B------:R-:W-:-:S07]  /*1590*/  IMAD.X R5, RZ, RZ, R5, P1 ;  /* 0x000000ffff057224 */ /* 0x000fce00008e0605 */
.L_x_5:
[----:B------:R-:W2:Y:S04]  /*15a0*/  LDL.64 R6, [R75+-0x38] ;  /* 0xffffc8004b067983 */ /* 0x000ea80000100a00 */
[----:B------:R-:W2:Y:S04]  /*15b0*/  LDG.E.64 R8, desc[UR10][R4.64+-0x38] ;  /* 0xffffc80a04087981 */ /* 0x000ea8000c1e1b00 */
[----:B------:R-:W3:Y:S04]  /*15c0*/  LDL.64 R10, [R75+-0x30] ;  /* 0xffffd0004b0a7983 */ /* 0x000ee80000100a00 */
[----:B------:R-:W3:Y:S04]  /*15d0*/  LDG.E.64 R12, desc[UR10][R4.64+-0x30] ;  /* 0xffffd00a040c7981 */ /* 0x000ee8000c1e1b00 */
[----:B------:R-:W4:Y:S04]  /*15e0*/  LDL.64 R14, [R75+-0x28] ;  /* 0xffffd8004b0e7983 */ /* 0x000f280000100a00 */
[----:B------:R-:W4:Y:S04]  /*15f0*/  LDG.E.64 R16, desc[UR10][R4.64+-0x28] ;  /* 0xffffd80a04107981 */ /* 0x000f28000c1e1b00 */
[----:B------:R-:W5:Y:S04]  /*1600*/  LDL.64 R18, [R75+-0x20] ;  /* 0xffffe0004b127983 */ /* 0x000f680000100a00 */
[----:B------:R-:W5:Y:S04]  /*1610*/  LDG.E.64 R20, desc[UR10][R4.64+-0x20] ;  /* 0xffffe00a04147981 */ /* 0x000f68000c1e1b00 */
[----:B------:R-:W5:Y:S04]  /*1620*/  LDL.64 R22, [R75+-0x18] ;  /* 0xffffe8004b167983 */ /* 0x000f680000100a00 */
[----:B------:R-:W5:Y:S04]  /*1630*/  LDG.E.64 R24, desc[UR10][R4.64+-0x18] ;  /* 0xffffe80a04187981 */ /* 0x000f68000c1e1b00 */
[----:B------:R-:W5:Y:S04]  /*1640*/  LDL.64 R26, [R75+-0x10] ;  /* 0xfffff0004b1a7983 */ /* 0x000f680000100a00 */
[----:B------:R-:W5:Y:S04]  /*1650*/  LDG.E.64 R28, desc[UR10][R4.64+-0x10] ;  /* 0xfffff00a041c7981 */ /* 0x000f68000c1e1b00 */
[----:B------:R-:W5:Y:S04]  /*1660*/  LDL.64 R30, [R75+-0x8] ;  /* 0xfffff8004b1e7983 */ /* 0x000f680000100a00 */
[----:B------:R-:W5:Y:S04]  /*1670*/  LDG.E.64 R32, desc[UR10][R4.64+-0x8] ;  /* 0xfffff80a04207981 */ /* 0x000f68000c1e1b00 */
[----:B------:R-:W5:Y:S04]  /*1680*/  LDL.64 R34, [R75] ;  /* 0x000000004b227983 */ /* 0x000f680000100a00 */
[----:B------:R-:W5:Y:S04]  /*1690*/  LDG.E.64 R36, desc[UR10][R4.64] ;  /* 0x0000000a04247981 */ /* 0x000f68000c1e1b00 */
[----:B------:R-:W5:Y:S04]  /*16a0*/  LDL.64 R38, [R75+0x8] ;  /* 0x000008004b267983 */ /* 0x000f680000100a00 */
[----:B------:R-:W5:Y:S04]  /*16b0*/  LDG.E.64 R42, desc[UR10][R4.64+0x8] ;  /* 0x0000080a042a7981 */ /* 0x000f68000c1e1b00 */
[----:B------:R-:W5:Y:S04]  /*16c0*/  LDL.64 R68, [R75+-0x40] ;  /* 0xffffc0004b447983 */ /* 0x000f680000100a00 */
[----:B------:R-:W5:Y:S04]  /*16d0*/  LDG.E.64 R70, desc[UR10][R4.64+-0x40] ;  /* 0xffffc00a04467981 */ /* 0x000f68000c1e1b00 */
[----:B------:R-:W5:Y:S04]  /*16e0*/  LDL.64 R44, [R75+0x10] ;  /* 0x000010004b2c7983 */ /* 0x000f680000100a00 */
        /* <DEDUP_REMOVED lines=10> */
[----:B------:R0:W5:Y:S01]  /*1790*/  LDG.E.64 R66, desc[UR10][R4.64+0x38] ;  /* 0x0000380a04427981 */ /* 0x000162000c1e1b00 */
[----:B------:R-:W-:-:S05]  /*17a0*/  VIADD R74, R74, 0x10 ;  /* 0x000000104a4a7836 */ /* 0x000fca0000000000 */
[----:B------:R-:W-:Y:S02]  /*17b0*/  ISETP.NE.AND P0, PT, R74, RZ, PT ;  /* 0x000000ff4a00720c */ /* 0x000fe40003f05270 */
[----:B0-----:R-:W-:-:S05]  /*17c0*/  IADD3 R4, P1, PT, R4, 0x80, RZ ;  /* 0x0000008004047810 */ /* 0x001fca0007f3e0ff */
[----:B------:R-:W-:Y:S01]  /*17d0*/  IMAD.X R5, RZ, RZ, R5, P1 ;  /* 0x000000ffff057224 */ /* 0x000fe200008e0605 */
[----:B--2---:R-:W-:Y:S02]  /*17e0*/  LOP3.LUT R6, R6, R8, RZ, 0x3c, !PT ;  /* 0x0000000806067212 */ /* 0x004fe400078e3cff */
[----:B------:R-:W-:Y:S02]  /*17f0*/  LOP3.LUT R7, R7, R9, RZ, 0x3c, !PT ;  /* 0x0000000907077212 */ /* 0x000fe400078e3cff */
[----:B---3--:R-:W-:Y:S02]  /*1800*/  LOP3.LUT R8, R10, R12, RZ, 0x3c, !PT ;  /* 0x0000000c0a087212 */ /* 0x008fe400078e3cff */
[----:B------:R-:W-:Y:S01]  /*1810*/  LOP3.LUT R9, R11, R13, RZ, 0x3c, !PT ;  /* 0x0000000d0b097212 */ /* 0x000fe200078e3cff */
[----:B------:R0:W-:Y:S01]  /*1820*/  STL.64 [R75+-0x38], R6 ;  /* 0xffffc8064b007387 */ /* 0x0001e20000100a00 */
[----:B----4-:R-:W-:Y:S02]  /*1830*/  LOP3.LUT R10, R14, R16, RZ, 0x3c, !PT ;  /* 0x000000100e0a7212 */ /* 0x010fe400078e3cff */
[----:B------:R-:W-:Y:S01]  /*1840*/  LOP3.LUT R11, R15, R17, RZ, 0x3c, !PT ;  /* 0x000000110f0b7212 */ /* 0x000fe200078e3cff */
[----:B------:R2:W-:Y:S04]  /*1850*/  STL.64 [R75+-0x30], R8 ;  /* 0xffffd0084b007387 */ /* 0x0005e80000100a00 */
[----:B------:R3:W-:Y:S01]  /*1860*/  STL.64 [R75+-0x28], R10 ;  /* 0xffffd80a4b007387 */ /* 0x0007e20000100a00 */
[----:B-----5:R-:W-:-:S02]  /*1870*/  LOP3.LUT R12, R18, R20, RZ, 0x3c, !PT ;  /* 0x00000014120c7212 */ /* 0x020fc400078e3cff */
[----:B------:R-:W-:Y:S02]  /*1880*/  LOP3.LUT R13, R19, R21, RZ, 0x3c, !PT ;  /* 0x00000015130d7212 */ /* 0x000fe400078e3cff */
[----:B------:R-:W-:Y:S02]  /*1890*/  LOP3.LUT R14, R22, R24, RZ, 0x3c, !PT ;  /* 0x00000018160e7212 */ /* 0x000fe400078e3cff */
[----:B------:R-:W-:Y:S01]  /*18a0*/  LOP3.LUT R15, R23, R25, RZ, 0x3c, !PT ;  /* 0x00000019170f7212 */ /* 0x000fe200078e3cff */
[----:B------:R4:W-:Y:S01]  /*18b0*/  STL.64 [R75+-0x20], R12 ;  /* 0xffffe00c4b007387 */ /* 0x0009e20000100a00 */
[----:B------:R-:W-:Y:S02]  /*18c0*/  LOP3.LUT R16, R26, R28, RZ, 0x3c, !PT ;  /* 0x0000001c1a107212 */ /* 0x000fe400078e3cff */
[----:B------:R-:W-:Y:S01]  /*18d0*/  LOP3.LUT R17, R27, R29, RZ, 0x3c, !PT ;  /* 0x0000001d1b117212 */ /* 0x000fe200078e3cff */
[----:B------:R5:W-:Y:S01]  /*18e0*/  STL.64 [R75+-0x18], R14 ;  /* 0xffffe80e4b007387 */ /* 0x000be20000100a00 */
[----:B0-----:R-:W-:-:S02]  /*18f0*/  LOP3.LUT R6, R30, R32, RZ, 0x3c, !PT ;  /* 0x000000201e067212 */ /* 0x001fc400078e3cff */
[----:B------:R-:W-:Y:S01]  /*1900*/  LOP3.LUT R7, R31, R33, RZ, 0x3c, !PT ;  /* 0x000000211f077212 */ /* 0x000fe200078e3cff */
[----:B------:R0:W-:Y:S01]  /*1910*/  STL.64 [R75+-0x10], R16 ;  /* 0xfffff0104b007387 */ /* 0x0001e20000100a00 */
[----:B--2---:R-:W-:Y:S02]  /*1920*/  LOP3.LUT R8, R34, R36, RZ, 0x3c, !PT ;  /* 0x0000002422087212 */ /* 0x004fe400078e3cff */
[----:B------:R-:W-:Y:S01]  /*1930*/  LOP3.LUT R9, R35, R37, RZ, 0x3c, !PT ;  /* 0x0000002523097212 */ /* 0x000fe200078e3cff */
[----:B------:R2:W-:Y:S01]  /*1940*/  STL.64 [R75+-0x8], R6 ;  /* 0xfffff8064b007387 */ /* 0x0005e20000100a00 */
[----:B---3--:R-:W-:Y:S02]  /*1950*/  LOP3.LUT R10, R38, R42, RZ, 0x3c, !PT ;  /* 0x0000002a260a7212 */ /* 0x008fe400078e3cff */
[----:B------:R-:W-:Y:S01]  /*1960*/  LOP3.LUT R11, R39, R43, RZ, 0x3c, !PT ;  /* 0x0000002b270b7212 */ /* 0x000fe200078e3cff */
[----:B------:R3:W-:Y:S04]  /*1970*/  STL.64 [R75], R8 ;  /* 0x000000084b007387 */ /* 0x0007e80000100a00 */
[----:B------:R1:W-:Y:S01]  /*1980*/  STL.64 [R75+0x8], R10 ;  /* 0x0000080a4b007387 */ /* 0x0003e20000100a00 */
[----:B------:R-:W-:-:S02]  /*1990*/  LOP3.LUT R68, R68, R70, RZ, 0x3c, !PT ;  /* 0x0000004644447212 */ /* 0x000fc400078e3cff */
[----:B------:R-:W-:Y:S02]  /*19a0*/  LOP3.LUT R69, R69, R71, RZ, 0x3c, !PT ;  /* 0x0000004745457212 */ /* 0x000fe400078e3cff */
[----:B----4-:R-:W-:Y:S02]  /*19b0*/  LOP3.LUT R12, R44, R46, RZ, 0x3c, !PT ;  /* 0x0000002e2c0c7212 */ /* 0x010fe400078e3cff */
[----:B------:R-:W-:Y:S01]  /*19c0*/  LOP3.LUT R13, R45, R47, RZ, 0x3c, !PT ;  /* 0x0000002f2d0d7212 */ /* 0x000fe200078e3cff */
[----:B------:R-:W-:Y:S01]  /*19d0*/  STL.64 [R75+-0x40], R68 ;  /* 0xffffc0444b007387 */ /* 0x000fe20000100a00 */
[----:B-----5:R-:W-:Y:S02]  /*19e0*/  LOP3.LUT R14, R48, R50, RZ, 0x3c, !PT ;  /* 0x00000032300e7212 */ /* 0x020fe400078e3cff */
[----:B------:R-:W-:Y:S01]  /*19f0*/  LOP3.LUT R15, R49, R51, RZ, 0x3c, !PT ;  /* 0x00000033310f7212 */ /* 0x000fe200078e3cff */
[----:B------:R-:W-:Y:S01]  /*1a00*/  STL.64 [R75+0x10], R12 ;  /* 0x0000100c4b007387 */ /* 0x000fe20000100a00 */
[----:B0-----:R-:W-:-:S02]  /*1a10*/  LOP3.LUT R16, R52, R54, RZ, 0x3c, !PT ;  /* 0x0000003634107212 */ /* 0x001fc400078e3cff */
[----:B------:R-:W-:Y:S01]  /*1a20*/  LOP3.LUT R17, R53, R55, RZ, 0x3c, !PT ;  /* 0x0000003735117212 */ /* 0x000fe200078e3cff */
[----:B------:R-:W-:Y:S01]  /*1a30*/  STL.64 [R75+0x18], R14 ;  /* 0x0000180e4b007387 */ /* 0x000fe20000100a00 */
[----:B--2---:R-:W-:Y:S02]  /*1a40*/  LOP3.LUT R6, R56, R58, RZ, 0x3c, !PT ;  /* 0x0000003a38067212 */ /* 0x004fe400078e3cff */
[----:B------:R-:W-:Y:S01]  /*1a50*/  LOP3.LUT R7, R57, R59, RZ, 0x3c, !PT ;  /* 0x0000003b39077212 */ /* 0x000fe200078e3cff */
[----:B------:R-:W-:Y:S01]  /*1a60*/  STL.64 [R75+0x20], R16 ;  /* 0x000020104b007387 */ /* 0x000fe20000100a00 */
[----:B---3--:R-:W-:Y:S02]  /*1a70*/  LOP3.LUT R8, R60, R62, RZ, 0x3c, !PT ;  /* 0x0000003e3c087212 */ /* 0x008fe400078e3cff */
[----:B------:R-:W-:Y:S01]  /*1a80*/  LOP3.LUT R9, R61, R63, RZ, 0x3c, !PT ;  /* 0x0000003f3d097212 */ /* 0x000fe200078e3cff */
[----:B------:R-:W-:Y:S01]  /*1a90*/  STL.64 [R75+0x28], R6 ;  /* 0x000028064b007387 */ /* 0x000fe20000100a00 */
[----:B-1----:R-:W-:-:S02]  /*1aa0*/  LOP3.LUT R10, R64, R66, RZ, 0x3c, !PT ;  /* 0x00000042400a7212 */ /* 0x002fc400078e3cff */
[----:B------:R-:W-:Y:S01]  /*1ab0*/  LOP3.LUT R11, R65, R67, RZ, 0x3c, !PT ;  /* 0x00000043410b7212 */ /* 0x000fe200078e3cff */
[----:B------:R-:W-:Y:S04]  /*1ac0*/  STL.64 [R75+0x30], R8 ;  /* 0x000030084b007387 */ /* 0x000fe80000100a00 */
[----:B------:R0:W-:Y:S02]  /*1ad0*/  STL.64 [R75+0x38], R10 ;  /* 0x0000380a4b007387 */ /* 0x0001e40000100a00 */
[----:B0-----:R-:W-:Y:S01]  /*1ae0*/  VIADD R75, R75, 0x80 ;  /* 0x000000804b4b7836 */ /* 0x001fe20000000000 */
[----:B------:R-:W-:Y:S06]  /*1af0*/  @P0 BRA `(.L_x_5) ;  /* 0xfffffff800a80947 */ /* 0x000fec000383ffff */
.L_x_4:
[----:B------:R-:W0:Y:S02]  /*1b00*/  LDCU UR4, c[0x0][0x3a0] ;  /* 0x00007400ff0477ac */ /* 0x000e240008000800 */
[----:B0-----:R-:W-:-:S04]  /*1b10*/  ULOP3.LUT UR5, UR4, 0xf, URZ, 0xc0, !UPT ;  /* 0x0000000f04057892 */ /* 0x001fc8000f8ec0ff */
[----:B------:R-:W-:-:S09]  /*1b20*/  UISETP.NE.AND UP0, UPT, UR5, URZ, UPT ;  /* 0x000000ff0500728c */ /* 0x000fd2000bf05270 */
[----:B------:R-:W-:Y:S05]  /*1b30*/  BRA.U !UP0, `(.L_x_6) ;  /* 0x0000000508b47547 */ /* 0x000fea000b800000 */
[----:B------:R-:W-:Y:S02]  /*1b40*/  ULOP3.LUT UR8, UR4, 0x7, URZ, 0xc0, !UPT ;  /* 0x0000000704087892 */ /* 0x000fe4000f8ec0ff */
[----:B------:R-:W-:Y:S02]  /*1b50*/  UIADD3 UR4, UPT, UPT, UR5, -0x1, URZ ;  /* 0xffffffff05047890 */ /* 0x000fe4000fffe0ff */
[----:B------:R-:W-:Y:S02]  /*1b60*/  UISETP.NE.AND UP1, UPT, UR8, URZ, UPT ;  /* 0x000000ff0800728c */ /* 0x000fe4000bf25270 */
[----:B------:R-:W-:-:S09]  /*1b70*/  UISETP.GE.U32.AND UP0, UPT, UR4, 0x7, UPT ;  /* 0x000000070400788c */ /* 0x000fd2000bf06070 */
[----:B------:R-:W-:Y:S05]  /*1b80*/  BRA.U !UP0, `(.L_x_7) ;  /* 0x0000000108bc7547 */ /* 0x000fea000b800000 */
[----:B------:R-:W0:Y:S01]  /*1b90*/  LDCU.64 UR4, c[0x0][0x380] ;  /* 0x00007000ff0477ac */ /* 0x000e220008000a00 */
[C---:B------:R-:W-:Y:S01]  /*1ba0*/  IADD3 R5, P0, PT, R73.reuse, R2, RZ ;  /* 0x0000000249057210 */ /* 0x040fe20007f1e0ff */
[----:B------:R-:W-:-:S04]  /*1bb0*/  IMAD R39, R73, 0x8, R0 ;  /* 0x0000000849277824 */ /* 0x000fc800078e0200 */
[----:B------:R-:W-:Y:S01]  /*1bc0*/  IMAD.X R6, RZ, RZ, R72, P0 ;  /* 0x000000ffff067224 */ /* 0x000fe200000e0648 */
[----:B------:R-:W2:Y:S04]  /*1bd0*/  LDL.64 R8, [R39] ;  /* 0x0000000027087983 */ /* 0x000ea80000100a00 */
[----:B------:R-:W3:Y:S04]  /*1be0*/  LDL.64 R12, [R39+0x8] ;  /* 0x00000800270c7983 */ /* 0x000ee80000100a00 */
[----:B------:R-:W4:Y:S01]  /*1bf0*/  LDL.64 R16, [R39+0x10] ;  /* 0x0000100027107983 */ /* 0x000f220000100a00 */
[----:B0-----:R-:W-:-:S03]  /*1c00*/  LEA R4, P0, R5, UR4, 0x3 ;  /* 0x0000000405047c11 */ /* 0x001fc6000f8018ff */
[----:B------:R-:W5:Y:S01]  /*1c10*/  LDL.64 R20, [R39+0x18] ;  /* 0x0000180027147983 */ /* 0x000f620000100a00 */
[----:B------:R-:W-:-:S03]  /*1c20*/  LEA.HI.X R5, R5, UR5, R6, 0x3, P0 ;  /* 0x0000000505057c11 */ /* 0x000fc600080f1c06 */
[----:B------:R-:W5:Y:S04]  /*1c30*/  LDL.64 R24, [R39+0x20] ;  /* 0x0000200027187983 */ /* 0x000f680000100a00 */
[----:B------:R-:W2:Y:S04]  /*1c40*/  LDG.E.64 R6, desc[UR10][R4.64] ;  /* 0x0000000a04067981 */ /* 0x000ea8000c1e1b00 */
[----:B------:R-:W3:Y:S04]  /*1c50*/  LDG.E.64 R10, desc[UR10][R4.64+0x8] ;  /* 0x0000080a040a7981 */ /* 0x000ee8000c1e1b00 */
[----:B------:R-:W4:Y:S04]  /*1c60*/  LDG.E.64 R14, desc[UR10][R4.64+0x10] ;  /* 0x0000100a040e7981 */ /* 0x000f28000c1e1b00 */
[----:B------:R-:W5:Y:S04]  /*1c70*/  LDG.E.64 R18, desc[UR10][R4.64+0x18] ;  /* 0x0000180a04127981 */ /* 0x000f68000c1e1b00 */
[----:B------:R-:W5:Y:S04]  /*1c80*/  LDG.E.64 R22, desc[UR10][R4.64+0x20] ;  /* 0x0000200a04167981 */ /* 0x000f68000c1e1b00 */
[----:B------:R-:W5:Y:S04]  /*1c90*/  LDL.64 R28, [R39+0x28] ;  /* 0x00002800271c7983 */ /* 0x000f680000100a00 */
[----:B------:R-:W5:Y:S04]  /*1ca0*/  LDG.E.64 R26, desc[UR10][R4.64+0x28] ;  /* 0x0000280a041a7981 */ /* 0x000f68000c1e1b00 */
[----:B------:R-:W5:Y:S04]  /*1cb0*/  LDL.64 R32, [R39+0x30] ;  /* 0x0000300027207983 */ /* 0x000f680000100a00 */
[----:B------:R-:W5:Y:S04]  /*1cc0*/  LDG.E.64 R30, desc[UR10][R4.64+0x30] ;  /* 0x0000300a041e7981 */ /* 0x000f68000c1e1b00 */
[----:B------:R-:W5:Y:S04]  /*1cd0*/  LDL.64 R36, [R39+0x38] ;  /* 0x0000380027247983 */ /* 0x000f680000100a00 */
[----:B------:R0:W5:Y:S01]  /*1ce0*/  LDG.E.64 R34, desc[UR10][R4.64+0x38] ;  /* 0x0000380a04227981 */ /* 0x000162000c1e1b00 */
[----:B------:R-:W-:Y:S01]  /*1cf0*/  VIADD R73, R73, 0x8 ;  /* 0x0000000849497836 */ /* 0x000fe20000000000 */
[----:B--2---:R-:W-:-:S02]  /*1d00*/  LOP3.LUT R6, R8, R6, RZ, 0x3c, !PT ;  /* 0x0000000608067212 */ /* 0x004fc400078e3cff */
[----:B------:R-:W-:Y:S02]  /*1d10*/  LOP3.LUT R7, R9, R7, RZ, 0x3c, !PT ;  /* 0x0000000709077212 */ /* 0x000fe400078e3cff */
[----:B---3--:R-:W-:Y:S02]  /*1d20*/  LOP3.LUT R8, R12, R10, RZ, 0x3c, !PT ;  /* 0x0000000a0c087212 */ /* 0x008fe400078e3cff */
[----:B------:R-:W-:Y:S01]  /*1d30*/  LOP3.LUT R9, R13, R11, RZ, 0x3c, !PT ;  /* 0x0000000b0d097212 */ /* 0x000fe200078e3cff */
[----:B------:R2:W-:Y:S01]  /*1d40*/  STL.64 [R39], R6 ;  /* 0x0000000627007387 */ /* 0x0005e20000100a00 */
[----:B----4-:R-:W-:Y:S02]  /*1d50*/  LOP3.LUT R10, R16, R14, RZ, 0x3c, !PT ;  /* 0x0000000e100a7212 */ /* 0x010fe400078e3cff */
[----:B------:R-:W-:Y:S01]  /*1d60*/  LOP3.LUT R11, R17, R15, RZ, 0x3c, !PT ;  /* 0x0000000f110b7212 */ /* 0x000fe200078e3cff */
[----:B------:R3:W-:Y:S01]  /*1d70*/  STL.64 [R39+0x8], R8 ;  /* 0x0000080827007387 */ /* 0x0007e20000100a00 */
[----:B-----5:R-:W-:-:S02]  /*1d80*/  LOP3.LUT R12, R20, R18, RZ, 0x3c, !PT ;  /* 0x00000012140c7212 */ /* 0x020fc400078e3cff */
[----:B------:R-:W-:Y:S02]  /*1d90*/  LOP3.LUT R13, R21, R19, RZ, 0x3c, !PT ;  /* 0x00000013150d7212 */ /* 0x000fe400078e3cff */
[----:B0-----:R-:W-:Y:S02]  /*1da0*/  LOP3.LUT R4, R24, R22, RZ, 0x3c, !PT ;  /* 0x0000001618047212 */ /* 0x001fe400078e3cff */
[----:B------:R-:W-:Y:S01]  /*1db0*/  LOP3.LUT R5, R25, R23, RZ, 0x3c, !PT ;  /* 0x0000001719057212 */ /* 0x000fe200078e3cff */
[----:B------:R0:W-:Y:S01]  /*1dc0*/  STL.64 [R39+0x10], R10 ;  /* 0x0000100a27007387 */ /* 0x0001e20000100a00 */
[----:B--2---:R-:W-:Y:S02]  /*1dd0*/  LOP3.LUT R6, R28, R26, RZ, 0x3c, !PT ;  /* 0x0000001a1c067212 */ /* 0x004fe400078e3cff */
[----:B------:R-:W-:Y:S01]  /*1de0*/  LOP3.LUT R7, R29, R27, RZ, 0x3c, !PT ;  /* 0x0000001b1d077212 */ /* 0x000fe200078e3cff */
[----:B------:R0:W-:Y:S01]  /*1df0*/  STL.64 [R39+0x18], R12 ;  /* 0x0000180c27007387 */ /* 0x0001e20000100a00 */
[----:B---3--:R-:W-:-:S02]  /*1e00*/  LOP3.LUT R8, R32, R30, RZ, 0x3c, !PT ;  /* 0x0000001e20087212 */ /* 0x008fc400078e3cff */
[----:B------:R-:W-:Y:S01]  /*1e10*/  LOP3.LUT R9, R33, R31, RZ, 0x3c, !PT ;  /* 0x0000001f21097212 */ /* 0x000fe200078e3cff */
[----:B------:R0:W-:Y:S01]  /*1e20*/  STL.64 [R39+0x20], R4 ;  /* 0x0000200427007387 */ /* 0x0001e20000100a00 */
[----:B------:R-:W-:Y:S02]  /*1e30*/  LOP3.LUT R14, R36, R34, RZ, 0x3c, !PT ;  /* 0x00000022240e7212 */ /* 0x000fe400078e3cff */
[----:B------:R-:W-:Y:S01]  /*1e40*/  LOP3.LUT R15, R37, R35, RZ, 0x3c, !PT ;  /* 0x00000023250f7212 */ /* 0x000fe200078e3cff */
[----:B------:R0:W-:Y:S04]  /*1e50*/  STL.64 [R39+0x28], R6 ;  /* 0x0000280627007387 */ /* 0x0001e80000100a00 */
[----:B------:R0:W-:Y:S04]  /*1e60*/  STL.64 [R39+0x30], R8 ;  /* 0x0000300827007387 */ /* 0x0001e80000100a00 */
[----:B------:R0:W-:Y:S02]  /*1e70*/  STL.64 [R39+0x38], R14 ;  /* 0x0000380e27007387 */ /* 0x0001e40000100a00 */
.L_x_7:
[----:B------:R-:W-:Y:S05]  /*1e80*/  BRA.U !UP1, `(.L_x_6) ;  /* 0x0000000109e07547 */ /* 0x000fea000b800000 */
[----:B------:R-:W-:Y:S01]  /*1e90*/  UIADD3 UR4, UPT, UPT, UR8, -0x1, URZ ;  /* 0xffffffff08047890 */ /* 0x000fe2000fffe0ff */
[----:B------:R-:W-:-:S03]  /*1ea0*/  LOP3.LUT P0, R41, R41, 0x3, RZ, 0xc0, !PT ;  /* 0x0000000329297812 */ /* 0x000fc6000780c0ff */
[----:B------:R-:W-:-:S09]  /*1eb0*/  UISETP.GE.U32.AND UP0, UPT, UR4, 0x3, UPT ;  /* 0x000000030400788c */ /* 0x000fd2000bf06070 */
[----:B------:R-:W-:Y:S05]  /*1ec0*/  BRA.U !UP0, `(.L_x_8) ;  /* 0x00000001086c7547 */ /* 0x000fea000b800000 */
[----:B------:R-:W2:Y:S01]  /*1ed0*/  LDCU.64 UR4, c[0x0][0x380] ;  /* 0x00007000ff0477ac */ /* 0x000ea20008000a00 */
[C---:B0-----:R-:W-:Y:S01]  /*1ee0*/  IADD3 R4, P1, PT, R73.reuse, R2, RZ ;  /* 0x0000000249047210 */ /* 0x041fe20007f3e0ff */
[----:B------:R-:W-:-:S04]  /*1ef0*/  IMAD R23, R73, 0x8, R0 ;  /* 0x0000000849177824 */ /* 0x000fc800078e0200 */
[----:B------:R-:W-:Y:S01]  /*1f00*/  IMAD.X R5, RZ, RZ, R72, P1 ;  /* 0x000000ffff057224 */ /* 0x000fe200008e0648 */
[----:B------:R-:W3:Y:S04]  /*1f10*/  LDL.64 R6, [R23+0x8] ;  /* 0x0000080017067983 */ /* 0x000ee80000100a00 */
[----:B------:R-:W4:Y:S04]  /*1f20*/  LDL.64 R8, [R23+0x10] ;  /* 0x0000100017087983 */ /* 0x000f280000100a00 */
[----:B------:R-:W5:Y:S01]  /*1f30*/  LDL.64 R10, [R23+0x18] ;  /* 0x00001800170a7983 */ /* 0x000f620000100a00 */
[----:B--2---:R-:W-:-:S04]  /*1f40*/  LEA R12, P1, R4, UR4, 0x3 ;  /* 0x00000004040c7c11 */ /* 0x004fc8000f8218ff */
[----:B------:R-:W-:Y:S02]  /*1f50*/  LEA.HI.X R13, R4, UR5, R5, 0x3, P1 ;  /* 0x00000005040d7c11 */ /* 0x000fe400088f1c05 */
[----:B------:R-:W2:Y:S04]  /*1f60*/  LDL.64 R4, [R23] ;  /* 0x0000000017047983 */ /* 0x000ea80000100a00 */
[----:B------:R-:W2:Y:S04]  /*1f70*/  LDG.E.64 R14, desc[UR10][R12.64] ;  /* 0x0000000a0c0e7981 */ /* 0x000ea8000c1e1b00 */
[----:B------:R-:W3:Y:S04]  /*1f80*/  LDG.E.64 R16, desc[UR10][R12.64+0x8] ;  /* 0x0000080a0c107981 */ /* 0x000ee8000c1e1b00 */
[----:B------:R-:W4:Y:S04]  /*1f90*/  LDG.E.64 R18, desc[UR10][R12.64+0x10] ;  /* 0x0000100a0c127981 */ /* 0x000f28000c1e1b00 */
[----:B------:R-:W5:Y:S01]  /*1fa0*/  LDG.E.64 R20, desc[UR10][R12.64+0x18] ;  /* 0x0000180a0c147981 */ /* 0x000f62000c1e1b00 */
[----:B------:R-:W-:Y:S01]  /*1fb0*/  VIADD R73, R73, 0x4 ;  /* 0x0000000449497836 */ /* 0x000fe20000000000 */
[----:B--2---:R-:W-:-:S02]  /*1fc0*/  LOP3.LUT R4, R4, R14, RZ, 0x3c, !PT ;  /* 0x0000000e04047212 */ /* 0x004fc400078e3cff */
[----:B------:R-:W-:Y:S02]  /*1fd0*/  LOP3.LUT R5, R5, R15, RZ, 0x3c, !PT ;  /* 0x0000000f05057212 */ /* 0x000fe400078e3cff */
[----:B---3--:R-:W-:Y:S02]  /*1fe0*/  LOP3.LUT R6, R6, R16, RZ, 0x3c, !PT ;  /* 0x0000001006067212 */ /* 0x008fe400078e3cff */
[----:B------:R-:W-:Y:S02]  /*1ff0*/  LOP3.LUT R7, R7, R17, RZ, 0x3c, !PT ;  /* 0x0000001107077212 */ /* 0x000fe400078e3cff */
[----:B----4-:R-:W-:Y:S02]  /*2000*/  LOP3.LUT R8, R8, R18, RZ, 0x3c, !PT ;  /* 0x0000001208087212 */ /* 0x010fe400078e3cff */
[----:B------:R-:W-:Y:S02]  /*2010*/  LOP3.LUT R9, R9, R19, RZ, 0x3c, !PT ;  /* 0x0000001309097212 */ /* 0x000fe400078e3cff */
[----:B-----5:R-:W-:-:S02]  /*2020*/  LOP3.LUT R10, R10, R20, RZ, 0x3c, !PT ;  /* 0x000000140a0a7212 */ /* 0x020fc400078e3cff */
[----:B------:R-:W-:Y:S01]  /*2030*/  LOP3.LUT R11, R11, R21, RZ, 0x3c, !PT ;  /* 0x000000150b0b7212 */ /* 0x000fe200078e3cff */
[----:B------:R2:W-:Y:S04]  /*2040*/  STL.64 [R23], R4 ;  /* 0x0000000417007387 */ /* 0x0005e80000100a00 */
[----:B------:R2:W-:Y:S04]  /*2050*/  STL.64 [R23+0x8], R6 ;  /* 0x0000080617007387 */ /* 0x0005e80000100a00 */
[----:B------:R2:W-:Y:S04]  /*2060*/  STL.64 [R23+0x10], R8 ;  /* 0x0000100817007387 */ /* 0x0005e80000100a00 */
[----:B------:R2:W-:Y:S02]  /*2070*/  STL.64 [R23+0x18], R10 ;  /* 0x0000180a17007387 */ /* 0x0005e40000100a00 */
.L_x_8:
[----:B------:R-:W-:Y:S05]  /*2080*/  @!P0 BRA `(.L_x_6) ;  /* 0x0000000000608947 */ /* 0x000fea0003800000 */
[----:B------:R-:W3:Y:S01]  /*2090*/  LDCU.64 UR4, c[0x0][0x380] ;  /* 0x00007000ff0477ac */ /* 0x000ee20008000a00 */
[C---:B------:R-:W-:Y:S01]  /*20a0*/  IADD3 R2, P0, PT, R73.reuse, R2, RZ ;  /* 0x0000000249027210 */ /* 0x040fe20007f1e0ff */
[----:B------:R-:W-:-:S04]  /*20b0*/  IMAD R73, R73, 0x8, R0 ;  /* 0x0000000849497824 */ /* 0x000fc800078e0200 */
[----:B------:R-:W-:Y:S01]  /*20c0*/  IMAD.X R3, RZ, RZ, R72, P0 ;  /* 0x000000ffff037224 */ /* 0x000fe200000e0648 */
[----:B0-2---:R-:W2:Y:S01]  /*20d0*/  LDL.64 R4, [R73] ;  /* 0x0000000049047983 */ /* 0x005ea20000100a00 */
[----:B---3--:R-:W-:-:S04]  /*20e0*/  LEA R10, P0, R2, UR4, 0x3 ;  /* 0x00000004020a7c11 */ /* 0x008fc8000f8018ff */
[----:B------:R-:W-:-:S05]  /*20f0*/  LEA.HI.X R11, R2, UR5, R3, 0x3, P0 ;  /* 0x00000005020b7c11 */ /* 0x000fca00080f1c03 */
[----:B------:R-:W2:Y:S01]  /*2100*/  LDG.E.64 R2, desc[UR10][R10.64] ;  /* 0x0000000a0a027981 */ /* 0x000ea2000c1e1b00 */
[----:B------:R-:W-:Y:S02]  /*2110*/  ISETP.NE.AND P0, PT, R41, 0x1, PT ;  /* 0x000000012900780c */ /* 0x000fe40003f05270 */
[----:B--2---:R-:W-:Y:S02]  /*2120*/  LOP3.LUT R2, R4, R2, RZ, 0x3c, !PT ;  /* 0x0000000204027212 */ /* 0x004fe400078e3cff */
[----:B------:R-:W-:-:S05]  /*2130*/  LOP3.LUT R3, R5, R3, RZ, 0x3c, !PT ;  /* 0x0000000305037212 */ /* 0x000fca00078e3cff */
[----:B------:R3:W-:Y:S04]  /*2140*/  STL.64 [R73], R2 ;  /* 0x0000000249007387 */ /* 0x0007e80000100a00 */
[----:B------:R-:W-:Y:S05]  /*2150*/  @!P0 BRA `(.L_x_6) ;  /* 0x00000000002c8947 */ /* 0x000fea0003800000 */
[----:B------:R-:W-:Y:S01]  /*2160*/  ISETP.NE.AND P0, PT, R41, 0x2, PT ;  /* 0x000000022900780c */ /* 0x000fe20003f05270 */
[----:B---3--:R-:W2:Y:S04]  /*2170*/  LDG.E.64 R2, desc[UR10][R10.64+0x8] ;  /* 0x0000080a0a027981 */ /* 0x008ea8000c1e1b00 */
[----:B------:R-:W2:Y:S08]  /*2180*/  LDL.64 R4, [R73+0x8] ;  /* 0x0000080049047983 */ /* 0x000eb00000100a00 */
[----:B------:R-:W3:Y:S04]  /*2190*/  @P0 LDG.E.64 R6, desc[UR10][R10.64+0x10] ;  /* 0x0000100a0a060981 */ /* 0x000ee8000c1e1b00 */
[----:B------:R-:W3:Y:S01]  /*21a0*/  @P0 LDL.64 R8, [R73+0x10] ;  /* 0x0000100049080983 */ /* 0x000ee20000100a00 */
[----:B--2---:R-:W-:-:S02]  /*21b0*/  LOP3.LUT R2, R4, R2, RZ, 0x3c, !PT ;  /* 0x0000000204027212 */ /* 0x004fc400078e3cff */
[----:B------:R-:W-:-:S05]  /*21c0*/  LOP3.LUT R3, R5, R3, RZ, 0x3c, !PT ;  /* 0x0000000305037212 */ /* 0x000fca00078e3cff */
[----:B------:R4:W-:Y:S01]  /*21d0*/  STL.64 [R73+0x8], R2 ;  /* 0x0000080249007387 */ /* 0x0009e20000100a00 */
[----:B---3--:R-:W-:Y:S02]  /*21e0*/  @P0 LOP3.LUT R4, R8, R6, RZ, 0x3c, !PT ;  /* 0x0000000608040212 */ /* 0x008fe400078e3cff */
[----:B------:R-:W-:-:S05]  /*21f0*/  @P0 LOP3.LUT R5, R9, R7, RZ, 0x3c, !PT ;  /* 0x0000000709050212 */ /* 0x000fca00078e3cff */
[----:B------:R4:W-:Y:S02]  /*2200*/  @P0 STL.64 [R73+0x10], R4 ;  /* 0x0000100449000387 */ /* 0x0009e40000100a00 */
.L_x_6:
[----:B--2---:R2:W5:Y:S04]  /*2210*/  LDL.64 R22, [R1] ;  /* 0x0000000001167983 */ /* 0x0045680000100a00 */
[----:B------:R2:W5:Y:S04]  /*2220*/  LDL.64 R66, [R1+0x28] ;  /* 0x0000280001427983 */ /* 0x0005680000100a00 */
[----:B------:R2:W5:Y:S04]  /*2230*/  LDL.64 R28, [R1+0x50] ;  /* 0x00005000011c7983 */ /* 0x0005680000100a00 */
[----:B---34-:R2:W5:Y:S04]  /*2240*/  LDL.64 R72, [R1+0x78] ;  /* 0x0000780001487983 */ /* 0x0185680000100a00 */
[----:B------:R2:W5:Y:S04]  /*2250*/  LDL.64 R24, [R1+0xa0] ;  /* 0x0000a00001187983 */ /* 0x0005680000100a00 */
[----:B------:R2:W5:Y:S04]  /*2260*/  LDL.64 R18, [R1+0x8] ;  /* 0x0000080001127983 */ /* 0x0005680000100a00 */
[----:B------:R2:W5:Y:S04]  /*2270*/  LDL.64 R2, [R1+0x30] ;  /* 0x0000300001027983 */ /* 0x0005680000100a00 */
[----:B0-----:R2:W5:Y:S04]  /*2280*/  LDL.64 R12, [R1+0x58] ;  /* 0x00005800010c7983 */ /* 0x0015680000100a00 */
[----:B------:R2:W5:Y:S04]  /*2290*/  LDL.64 R64, [R1+0x80] ;  /* 0x0000800001407983 */ /* 0x0005680000100a00 */
        /* <DEDUP_REMOVED lines=15> */
[----:B------:R2:W5:Y:S01]  /*2390*/  LDL.64 R52, [R1+0xc0] ;  /* 0x0000c00001347983 */ /* 0x0005620000100a00 */
[----:B------:R-:W-:-:S05]  /*23a0*/  UMOV UR4, URZ ;  /* 0x000000ff00047c82 */ /* 0x000fca0008000000 */
.L_x_9:
[----:B-----5:R-:W-:Y:S01]  /*23b0*/  LOP3.LUT R61, R12, R18, R2, 0x96, !PT ;  /* 0x000000120c3d7212 */ /* 0x020fe200078e9602 */
[----:B------:R-:W-:Y:S01]  /*23c0*/  USHF.L.U32 UR8, UR4, 0x3, URZ ;  /* 0x0000000304087899 */ /* 0x000fe200080006ff */
[----:B------:R-:W-:Y:S01]  /*23d0*/  LOP3.LUT R45, R13, R19, R3, 0x96, !PT ;  /* 0x000000130d2d7212 */ /* 0x000fe200078e9603 */
[----:B------:R-:W-:Y:S01]  /*23e0*/  UIADD3 UR4, UPT, UPT, UR4, 0x1, URZ ;  /* 0x0000000104047890 */ /* 0x000fe2000fffe0ff */
[----:B------:R-:W-:Y:S02]  /*23f0*/  LOP3.LUT R41, R26, R30, R50, 0x96, !PT ;  /* 0x0000001e1a297212 */ /* 0x000fe400078e9632 */
[----:B------:R-:W-:Y:S01]  /*2400*/  LOP3.LUT R43, R27, R31, R51, 0x96, !PT ;  /* 0x0000001f1b2b7212 */ /* 0x000fe200078e9633 */
[----:B------:R-:W-:Y:S01]  /*2410*/  UISETP.NE.AND UP0, UPT, UR4, 0x18, UPT ;  /* 0x000000180400788c */ /* 0x000fe2000bf05270 */
[----:B------:R-:W-:Y:S02]  /*2420*/  LOP3.LUT R61, R8, R61, R64, 0x96, !PT ;  /* 0x0000003d083d7212 */ /* 0x000fe400078e9640 */
[----:B------:R-:W-:-:S02]  /*2430*/  LOP3.LUT R42, R9, R45, R65, 0x96, !PT ;  /* 0x0000002d092a7212 */ /* 0x000fc400078e9641 */
[----:B------:R-:W-:Y:S01]  /*2440*/  LOP3.LUT R44, R52, R41, R48, 0x96, !PT ;  /* 0x00000029342c7212 */ /* 0x000fe200078e9630 */
[----:B------:R-:W0:Y:S01]  /*2450*/  LDCU.64 UR8, c[0x3][UR8] ;  /* 0x00c00000080877ac */ /* 0x000e220008000a00 */
[----:B------:R-:W-:Y:S02]  /*2460*/  LOP3.LUT R41, R53, R43, R49, 0x96, !PT ;  /* 0x0000002b35297212 */ /* 0x000fe400078e9631 */
[----:B------:R-:W-:Y:S02]  /*2470*/  SHF.L.W.U32.HI R47, R42, 0x1, R61 ;  /* 0x000000012a2f7819 */ /* 0x000fe40000010e3d */
[----:B------:R-:W-:Y:S02]  /*2480*/  SHF.L.W.U32.HI R45, R61, 0x1, R42 ;  /* 0x000000013d2d7819 */ /* 0x000fe40000010e2a */
[----:B------:R-:W-:Y:S02]  /*2490*/  LOP3.LUT R43, R16, R10, R32, 0x96, !PT ;  /* 0x0000000a102b7212 */ /* 0x000fe400078e9620 */
[----:B------:R-:W-:-:S02]  /*24a0*/  LOP3.LUT R75, R17, R11, R33, 0x96, !PT ;  /* 0x0000000b114b7212 */ /* 0x000fc400078e9621 */
[----:B------:R-:W-:Y:S02]  /*24b0*/  SHF.L.W.U32.HI R55, R44, 0x1, R41 ;  /* 0x000000012c377819 */ /* 0x000fe40000010e29 */
[----:B------:R-:W-:Y:S02]  /*24c0*/  LOP3.LUT R47, R47, R44, RZ, 0x3c, !PT ;  /* 0x0000002c2f2f7212 */ /* 0x000fe400078e3cff */
[----:B------:R-:W-:Y:S02]  /*24d0*/  SHF.L.W.U32.HI R63, R41, 0x1, R44 ;  /* 0x00000001293f7819 */ /* 0x000fe40000010e2c */
[----:B------:R-:W-:Y:S02]  /*24e0*/  LOP3.LUT R57, R28, R22, R66, 0x96, !PT ;  /* 0x000000161c397212 */ /* 0x000fe400078e9642 */
[----:B------:R-:W-:Y:S02]  /*24f0*/  LOP3.LUT R45, R45, R41, RZ, 0x3c, !PT ;  /* 0x000000292d2d7212 */ /* 0x000fe400078e3cff */
[----:B------:R-:W-:-:S02]  /*2500*/  LOP3.LUT R69, R29, R23, R67, 0x96, !PT ;  /* 0x000000171d457212 */ /* 0x000fc400078e9643 */
[----:B------:R-:W-:Y:S02]  /*2510*/  LOP3.LUT R44, R6, R43, R36, 0x96, !PT ;  /* 0x0000002b062c7212 */ /* 0x000fe400078e9624 */
[----:B------:R-:W-:Y:S02]  /*2520*/  LOP3.LUT R75, R7, R75, R37, 0x96, !PT ;  /* 0x0000004b074b7212 */ /* 0x000fe400078e9625 */
[----:B------:R-:W-:Y:S02]  /*2530*/  LOP3.LUT R41, R14, R20, R34, 0x96, !PT ;  /* 0x000000140e297212 */ /* 0x000fe400078e9622 */
[----:B------:R-:W-:Y:S02]  /*2540*/  LOP3.LUT R59, R15, R21, R35, 0x96, !PT ;  /* 0x000000150f3b7212 */ /* 0x000fe400078e9623 */
[----:B------:R-:W-:Y:S02]  /*2550*/  LOP3.LUT R54, R24, R57, R72, 0x96, !PT ;  /* 0x0000003918367212 */ /* 0x000fe400078e9648 */
[----:B------:R-:W-:-:S02]  /*2560*/  LOP3.LUT R57, R25, R69, R73, 0x96, !PT ;  /* 0x0000004519397212 */ /* 0x000fc400078e9649 */
[----:B------:R-:W-:Y:S02]  /*2570*/  SHF.L.W.U32.HI R71, R44, 0x1, R75 ;  /* 0x000000012c477819 */ /* 0x000fe40000010e4b */
[----:B------:R-:W-:Y:S02]  /*2580*/  LOP3.LUT R46, R4, R41, R38, 0x96, !PT ;  /* 0x00000029042e7212 */ /* 0x000fe400078e9626 */
[----:B------:R-:W-:Y:S02]  /*2590*/  LOP3.LUT R59, R5, R59, R39, 0x96, !PT ;  /* 0x0000003b053b7212 */ /* 0x000fe400078e9627 */
[----:B------:R-:W-:Y:S02]  /*25a0*/  SHF.L.W.U32.HI R69, R75, 0x1, R44 ;  /* 0x000000014b457819 */ /* 0x000fe40000010e2c */
[----:B------:R-:W-:Y:S02]  /*25b0*/  SHF.L.W.U32.HI R41, R54, 0x1, R57 ;  /* 0x0000000136297819 */ /* 0x000fe40000010e39 */
[----:B------:R-:W-:-:S02]  /*25c0*/  SHF.L.W.U32.HI R43, R57, 0x1, R54 ;  /* 0x00000001392b7819 */ /* 0x000fc40000010e36 */
[----:B------:R-:W-:Y:S02]  /*25d0*/  LOP3.LUT R71, R71, R57, RZ, 0x3c, !PT ;  /* 0x0000003947477212 */ /* 0x000fe400078e3cff */
[----:B------:R-:W-:Y:S02]  /*25e0*/  SHF.L.W.U32.HI R57, R46, 0x1, R59 ;  /* 0x000000012e397819 */ /* 0x000fe40000010e3b */
[----:B------:R-:W-:Y:S02]  /*25f0*/  LOP3.LUT R63, R63, R44, RZ, 0x3c, !PT ;  /* 0x0000002c3f3f7212 */ /* 0x000fe400078e3cff */
[----:B------:R-:W-:Y:S02]  /*2600*/  SHF.L.W.U32.HI R44, R59, 0x1, R46 ;  /* 0x000000013b2c7819 */ /* 0x000fe40000010e2e */
[----:B------:R-:W-:Y:S02]  /*2610*/  LOP3.LUT R55, R55, R75, RZ, 0x3c, !PT ;  /* 0x0000004b37377212 */ /* 0x000fe400078e3cff */
[----:B------:R-:W-:-:S02]  /*2620*/  LOP3.LUT R69, R69, R54, RZ, 0x3c, !PT ;  /* 0x0000003645457212 */ /* 0x000fc400078e3cff */
[----:B------:R-:W-:Y:S02]  /*2630*/  LOP3.LUT R75, R43, R46, RZ, 0x3c, !PT ;  /* 0x0000002e2b4b7212 */ /* 0x000fe400078e3cff */
[----:B------:R-:W-:Y:S02]  /*2640*/  LOP3.LUT R57, R57, R42, RZ, 0x3c, !PT ;  /* 0x0000002a39397212 */ /* 0x000fe400078e3cff */
[----:B------:R-:W-:Y:S02]  /*2650*/  LOP3.LUT R61, R44, R61, RZ, 0x3c, !PT ;  /* 0x0000003d2c3d7212 */ /* 0x000fe400078e3cff */
[----:B------:R-:W-:Y:S02]  /*2660*/  LOP3.LUT R60, R3, R71, RZ, 0x3c, !PT ;  /* 0x00000047033c7212 */ /* 0x000fe400078e3cff */
        /* <DEDUP_REMOVED lines=8> */
[-C--:B------:R-:W-:Y:S02]  /*26f0*/  LOP3.LUT R26, R67, R45.reuse, RZ, 0x3c, !PT ;  /* 0x0000002d431a7212 */ /* 0x080fe400078e3cff */
[-C--:B------:R-:W-:Y:S02]  /*2700*/  LOP3.LUT R28, R73, R45.reuse, RZ, 0x3c, !PT ;  /* 0x0000002d491c7212 */ /* 0x080fe400078e3cff */
[----:B------:R-:W-:Y:S02]  /*2710*/  LOP3.LUT R25, R25, R45, RZ, 0x3c, !PT ;  /* 0x0000002d19197212 */ /* 0x000fe400078e3cff */
[----:B0-----:R-:W-:Y:S02]  /*2720*/  LOP3.LUT R23, R23, UR9, R45, 0x96, !PT ;  /* 0x0000000917177c12 */ /* 0x001fe4000f8e962d */
[----:B------:R-:W-:Y:S02]  /*2730*/  LOP3.LUT R16, R32, R61, RZ, 0x3c, !PT ;  /* 0x0000003d20107212 */ /* 0x000fe400078e3cff */
[----:B------:R-:W-:-:S02]  /*2740*/  LOP3.LUT R45, R65, R71, RZ, 0x3c, !PT ;  /* 0x00000047412d7212 */ /* 0x000fc400078e3cff */
[-C--:B------:R-:W-:Y:S02]  /*2750*/  LOP3.LUT R32, R11, R57.reuse, RZ, 0x3c, !PT ;  /* 0x000000390b207212 */ /* 0x080fe400078e3cff */
[----:B------:R-:W-:Y:S02]  /*2760*/  LOP3.LUT R33, R33, R57, RZ, 0x3c, !PT ;  /* 0x0000003921217212 */ /* 0x000fe400078e3cff */
[-C--:B------:R-:W-:Y:S02]  /*2770*/  LOP3.LUT R65, R10, R61.reuse, RZ, 0x3c, !PT ;  /* 0x0000003d0a417212 */ /* 0x080fe400078e3cff */
[----:B------:R-:W-:Y:S02]  /*2780*/  LOP3.LUT R11, R36, R61, RZ, 0x3c, !PT ;  /* 0x0000003d240b7212 */ /* 0x000fe400078e3cff */
[-C--:B------:R-:W-:Y:S02]  /*2790*/  LOP3.LUT R31, R31, R59.reuse, RZ, 0x3c, !PT ;  /* 0x0000003b1f1f7212 */ /* 0x080fe400078e3cff */
[----:B------:R-:W-:-:S02]  /*27a0*/  LOP3.LUT R43, R51, R59, RZ, 0x3c, !PT ;  /* 0x0000003b332b7212 */ /* 0x000fc400078e3cff */
[-C--:B------:R-:W-:Y:S02]  /*27b0*/  LOP3.LUT R41, R27, R59.reuse, RZ, 0x3c, !PT ;  /* 0x0000003b1b297212 */ /* 0x080fe400078e3cff */
[----:B------:R-:W-:Y:S02]  /*27c0*/  LOP3.LUT R49, R49, R59, RZ, 0x3c, !PT ;  /* 0x0000003b31317212 */ /* 0x000fe400078e3cff */
[----:B------:R-:W-:Y:S02]  /*27d0*/  LOP3.LUT R61, R6, R61, RZ, 0x3c, !PT ;  /* 0x0000003d063d7212 */ /* 0x000fe400078e3cff */
[----:B------:R-:W-:Y:S02]  /*27e0*/  LOP3.LUT R44, R48, R75, RZ, 0x3c, !PT ;  /* 0x0000004b302c7212 */ /* 0x000fe400078e3cff */
[----:B------:R-:W-:Y:S02]  /*27f0*/  LOP3.LUT R59, R53, R59, RZ, 0x3c, !PT ;  /* 0x0000003b353b7212 */ /* 0x000fe400078e3cff */
[----:B------:R-:W-:-:S02]  /*2800*/  LOP3.LUT R24, R24, R47, RZ, 0x3c, !PT ;  /* 0x0000002f18187212 */ /* 0x000fc400078e3cff */
[-C--:B------:R-:W-:Y:S02]  /*2810*/  LOP3.LUT R10, R37, R57.reuse, RZ, 0x3c, !PT ;  /* 0x00000039250a7212 */ /* 0x080fe400078e3cff */
        /* <DEDUP_REMOVED lines=8> */
[----:B------:R-:W-:Y:S02]  /*28a0*/  SHF.L.W.U32.HI R35, R8, 0xb, R17 ;  /* 0x0000000b08237819 */ /* 0x000fe40000010e11 */
[----:B------:R-:W-:Y:S02]  /*28b0*/  SHF.L.W.U32.HI R57, R17, 0xb, R8 ;  /* 0x0000000b11397819 */ /* 0x000fe40000010e08 */
[----:B------:R-:W-:-:S02]  /*28c0*/  LOP3.LUT R27, R66, R47, RZ, 0x3c, !PT ;  /* 0x0000002f421b7212 */ /* 0x000fc400078e3cff */
[----:B------:R-:W-:Y:S02]  /*28d0*/  LOP3.LUT R51, R72, R47, RZ, 0x3c, !PT ;  /* 0x0000002f48337212 */ /* 0x000fe400078e3cff */
[----:B------:R-:W-:Y:S02]  /*28e0*/  LOP3.LUT R22, R22, UR8, R47, 0x96, !PT ;  /* 0x0000000816167c12 */ /* 0x000fe4000f8e962f */
[----:B------:R-:W-:Y:S02]  /*28f0*/  LOP3.LUT R2, R64, R69, RZ, 0x3c, !PT ;  /* 0x0000004540027212 */ /* 0x000fe400078e3cff */
[----:B------:R-:W-:Y:S02]  /*2900*/  LOP3.LUT R52, R9, R71, RZ, 0x3c, !PT ;  /* 0x0000004709347212 */ /* 0x000fe400078e3cff */
[-C--:B------:R-:W-:Y:S02]  /*2910*/  LOP3.LUT R38, R38, R63.reuse, RZ, 0x3c, !PT ;  /* 0x0000003f26267212 */ /* 0x080fe400078e3cff */
[----:B------:R-:W-:-:S02]  /*2920*/  LOP3.LUT R7, R34, R63, RZ, 0x3c, !PT ;  /* 0x0000003f22077212 */ /* 0x000fc400078e3cff */
[----:B------:R-:W-:Y:S02]  /*2930*/  LOP3.LUT R20, R20, R63, RZ, 0x3c, !PT ;  /* 0x0000003f14147212 */ /* 0x000fe400078e3cff */
[----:B------:R-:W-:Y:S02]  /*2940*/  SHF.L.W.U32.HI R8, R16, 0x6, R33 ;  /* 0x0000000610087819 */ /* 0x000fe40000010e21 */
[----:B------:R-:W-:Y:S02]  /*2950*/  LOP3.LUT R47, R13, R71, RZ, 0x3c, !PT ;  /* 0x000000470d2f7212 */ /* 0x000fe400078e3cff */
[----:B------:R-:W-:Y:S02]  /*2960*/  LOP3.LUT R12, R12, R69, RZ, 0x3c, !PT ;  /* 0x000000450c0c7212 */ /* 0x000fe400078e3cff */
[----:B------:R-:W-:Y:S02]  /*2970*/  LOP3.LUT R9, R39, R55, RZ, 0x3c, !PT ;  /* 0x0000003727097212 */ /* 0x000fe400078e3cff */
[----:B------:R-:W-:-:S02]  /*2980*/  LOP3.LUT R63, R4, R63, RZ, 0x3c, !PT ;  /* 0x0000003f043f7212 */ /* 0x000fc400078e3cff */
[----:B------:R-:W-:Y:S02]  /*2990*/  SHF.L.W.U32.HI R33, R33, 0x6, R16 ;  /* 0x0000000621217819 */ /* 0x000fe40000010e10 */
[-C--:B------:R-:W-:Y:S02]  /*29a0*/  LOP3.LUT R21, R21, R55.reuse, RZ, 0x3c, !PT ;  /* 0x0000003715157212 */ /* 0x080fe400078e3cff */
[----:B------:R-:W-:Y:S02]  /*29b0*/  LOP3.LUT R18, R5, R55, RZ, 0x3c, !PT ;  /* 0x0000003705127212 */ /* 0x000fe400078e3cff */
        /* <DEDUP_REMOVED lines=28> */
[----:B------:R-:W-:Y:S02]  /*2b80*/  LOP3.LUT R28, R24, R16, R33, 0xb4, !PT ;  /* 0x00000010181c7212 */ /* 0x000fe400078eb421 */
[----:B------:R-:W-:Y:S02]  /*2b90*/  LOP3.LUT R12, R33, R14, R16, 0xb4, !PT ;  /* 0x0000000e210c7212 */ /* 0x000fe400078eb410 */
[----:B------:R-:W-:Y:S02]  /*2ba0*/  SHF.L.W.U32.HI R49, R29, 0x3, R50 ;  /* 0x000000031d317819 */ /* 0x000fe40000010e32 */
[----:B------:R-:W-:Y:S02]  /*2bb0*/  SHF.L.W.U32.HI R41, R26, 0x4, R27 ;  /* 0x000000041a297819 */ /* 0x000fe40000010e1b */
[----:B------:R-:W-:-:S02]  /*2bc0*/  SHF.L.W.U32.HI R42, R27, 0x4, R26 ;  /* 0x000000041b2a7819 */ /* 0x000fc40000010e1a */
[----:B------:R-:W-:Y:S02]  /*2bd0*/  LOP3.LUT R16, R16, R13, R14, 0xb4, !PT ;  /* 0x0000000d10107212 */ /* 0x000fe400078eb40e */
[----:B------:R-:W-:Y:S02]  /*2be0*/  SHF.L.W.U32.HI R50, R50, 0x3, R29 ;  /* 0x0000000332327819 */ /* 0x000fe40000010e1d */
[----:B------:R-:W-:Y:S02]  /*2bf0*/  LOP3.LUT R14, R14, R24, R13, 0xb4, !PT ;  /* 0x000000180e0e7212 */ /* 0x000fe400078eb40d */
        /* <DEDUP_REMOVED lines=17> */
[----:B------:R-:W-:Y:S02]  /*2d10*/  SHF.L.W.U32.HI R37, R36, 0x1d, R61 ;  /* 0x0000001d24257819 */ /* 0x000fe40000010e3d */
[----:B------:R-:W-:Y:S02]  /*2d20*/  SHF.L.W.U32.HI R34, R20, 0x1c, R21 ;  /* 0x0000001c14227819 */ /* 0x000fe40000010e15 */
[----:B------:R-:W-:Y:S02]  /*2d30*/  LOP3.LUT R30, R30, R75, RZ, 0x3c, !PT ;  /* 0x0000004b1e1e7212 */ /* 0x000fe400078e3cff */
[----:B------:R-:W-:-:S02]  /*2d40*/  SHF.L.W.U32.HI R39, R11, 0xf, R10 ;  /* 0x0000000f0b277819 */ /* 0x000fc40000010e0a */
[----:B------:R-:W-:Y:S02]  /*2d50*/  SHF.L.W.U32.HI R38, R10, 0xf, R11 ;  /* 0x0000000f0a267819 */ /* 0x000fe40000010e0b */
[----:B------:R-:W-:Y:S02]  /*2d60*/  SHF.L.W.U32.HI R44, R21, 0x1c, R20 ;  /* 0x0000001c152c7819 */ /* 0x000fe40000010e14 */
[----:B------:R-:W-:Y:S02]  /*2d70*/  SHF.L.W.U32.HI R36, R61, 0x1d, R36 ;  /* 0x0000001d3d247819 */ /* 0x000fe40000010e24 */
[----:B------:R-:W-:Y:S02]  /*2d80*/  LOP3.LUT R19, R19, R56, R35, 0xb4, !PT ;  /* 0x0000003813137212 */ /* 0x000fe400078eb423 */
[----:B------:R-:W-:Y:S02]  /*2d90*/  LOP3.LUT R11, R35, R55, R56, 0xb4, !PT ;  /* 0x00000037230b7212 */ /* 0x000fe400078eb438 */
[----:B------:R-:W-:-:S02]  /*2da0*/  LOP3.LUT R3, R2, R32, R49, 0xb4, !PT ;  /* 0x0000002002037212 */ /* 0x000fc400078eb431 */
[----:B------:R-:W-:Y:S02]  /*2db0*/  LOP3.LUT R33, R49, R37, R32, 0xb4, !PT ;  /* 0x0000002531217212 */ /* 0x000fe400078eb420 */
[----:B------:R-:W-:Y:S02]  /*2dc0*/  LOP3.LUT R35, R32, R34, R37, 0xb4, !PT ;  /* 0x0000002220237212 */ /* 0x000fe400078eb425 */
[----:B------:R-:W-:Y:S02]  /*2dd0*/  SHF.L.W.U32.HI R46, R18, 0x18, R63 ;  /* 0x00000018122e7819 */ /* 0x000fe40000010e3f */
[----:B------:R-:W-:Y:S02]  /*2de0*/  LOP3.LUT R49, R34, R49, R2, 0xb4, !PT ;  /* 0x0000003122317212 */ /* 0x000fe400078eb402 */
[----:B------:R-:W-:Y:S02]  /*2df0*/  LOP3.LUT R37, R37, R2, R34, 0xb4, !PT ;  /* 0x0000000225257212 */ /* 0x000fe400078eb422 */
[----:B------:R-:W-:-:S02]  /*2e00*/  SHF.L.W.U32.HI R54, R30, 0x1b, R31 ;  /* 0x0000001b1e367819 */ /* 0x000fc40000010e1f */
[----:B------:R-:W-:Y:S02]  /*2e10*/  LOP3.LUT R2, R43, R45, R50, 0xb4, !PT ;  /* 0x0000002d2b027212 */ /* 0x000fe400078eb432 */
[----:B------:R-:W-:Y:S02]  /*2e20*/  LOP3.LUT R32, R44, R50, R43, 0xb4, !PT ;  /* 0x000000322c207212 */ /* 0x000fe400078eb42b */
[----:B------:R-:W-:Y:S02]  /*2e30*/  LOP3.LUT R50, R50, R36, R45, 0xb4, !PT ;  /* 0x0000002432327212 */ /* 0x000fe400078eb42d */
[----:B------:R-:W-:Y:S01]  /*2e40*/  LOP3.LUT R34, R45, R44, R36, 0xb4, !PT ;  /* 0x0000002c2d227212 */ /* 0x000fe200078eb424 */
[----:B------:R-:W-:Y:S01]  /*2e50*/  IMAD.MOV.U32 R66, RZ, RZ, R32 ;  /* 0x000000ffff427224 */ /* 0x000fe200078e0020 */
[----:B------:R-:W-:Y:S01]  /*2e60*/  SHF.L.W.U32.HI R55, R31, 0x1b, R30 ;  /* 0x0000001b1f377819 */ /* 0x000fe20000010e1e */
[----:B------:R-:W-:Y:S01]  /*2e70*/  IMAD.MOV.U32 R32, RZ, RZ, R50 ;  /* 0x000000ffff207224 */ /* 0x000fe200078e0032 */
[----:B------:R-:W-:-:S02]  /*2e80*/  SHF.L.W.U32.HI R51, R63, 0x18, R18 ;  /* 0x000000183f337819 */ /* 0x000fc40000010e12 */
[----:B------:R-:W-:Y:S02]  /*2e90*/  LOP3.LUT R36, R36, R43, R44, 0xb4, !PT ;  /* 0x0000002b24247212 */ /* 0x000fe400078eb42c */
[----:B------:R-:W-:Y:S02]  /*2ea0*/  LOP3.LUT R43, R41, R39, R48, 0xb4, !PT ;  /* 0x00000027292b7212 */ /* 0x000fe400078eb430 */
[----:B------:R-:W-:Y:S01]  /*2eb0*/  LOP3.LUT R44, R48, R46, R39, 0xb4, !PT ;  /* 0x0000002e302c7212 */ /* 0x000fe200078eb427 */
[----:B------:R-:W-:Y:S01]  /*2ec0*/  IMAD.MOV.U32 R50, RZ, RZ, R36 ;  /* 0x000000ffff327224 */ /* 0x000fe200078e0024 */
[----:B------:R-:W-:Y:S01]  /*2ed0*/  LOP3.LUT R45, R54, R48, R41, 0xb4, !PT ;  /* 0x00000030362d7212 */ /* 0x000fe200078eb429 */
[----:B------:R-:W-:Y:S01]  /*2ee0*/  IMAD.MOV.U32 R65, RZ, RZ, R43 ;  /* 0x000000ffff417224 */ /* 0x000fe200078e002b */
[----:B------:R-:W-:Y:S02]  /*2ef0*/  LOP3.LUT R39, R39, R54, R46, 0xb4, !PT ;  /* 0x0000003627277212 */ /* 0x000fe400078eb42e */
[----:B------:R-:W-:Y:S01]  /*2f00*/  LOP3.LUT R41, R46, R41, R54, 0xb4, !PT ;  /* 0x000000292e297212 */ /* 0x000fe200078eb436 */
[----:B------:R-:W-:Y:S01]  /*2f10*/  IMAD.MOV.U32 R73, RZ, RZ, R45 ;  /* 0x000000ffff497224 */ /* 0x000fe200078e002d */
[----:B------:R-:W-:-:S02]  /*2f20*/  LOP3.LUT R46, R42, R38, R47, 0xb4, !PT ;  /* 0x000000262a2e7212 */ /* 0x000fc400078eb42f */
[----:B------:R-:W-:Y:S02]  /*2f30*/  LOP3.LUT R48, R55, R47, R42, 0xb4, !PT ;  /* 0x0000002f37307212 */ /* 0x000fe400078eb42a */
[----:B------:R-:W-:Y:S01]  /*2f40*/  LOP3.LUT R47, R47, R51, R38, 0xb4, !PT ;  /* 0x000000332f2f7212 */ /* 0x000fe200078eb426 */
[----:B------:R-:W-:Y:S01]  /*2f50*/  IMAD.MOV.U32 R64, RZ, RZ, R46 ;  /* 0x000000ffff407224 */ /* 0x000fe200078e002e */
[----:B------:R-:W-:Y:S01]  /*2f60*/  LOP3.LUT R42, R51, R42, R55, 0xb4, !PT ;  /* 0x0000002a332a7212 */ /* 0x000fe200078eb437 */
[----:B------:R-:W-:Y:S01]  /*2f70*/  IMAD.MOV.U32 R72, RZ, RZ, R48 ;  /* 0x000000ffff487224 */ /* 0x000fe200078e0030 */
[----:B------:R-:W-:Y:S01]  /*2f80*/  SHF.L.W.U32.HI R60, R67, 0xc, R60 ;  /* 0x0000000c433c7819 */ /* 0x000fe20000010e3c */
[----:B------:R-:W-:Y:S01]  /*2f90*/  IMAD.MOV.U32 R67, RZ, RZ, R49 ;  /* 0x000000ffff437224 */ /* 0x000fe200078e0031 */
[----:B------:R-:W-:Y:S01]  /*2fa0*/  LOP3.LUT R38, R38, R55, R51, 0xb4, !PT ;  /* 0x0000003726267212 */ /* 0x000fe200078eb433 */
[----:B------:R-:W-:Y:S01]  /*2fb0*/  IMAD.MOV.U32 R51, RZ, RZ, R37 ;  /* 0x000000ffff337224 */ /* 0x000fe200078e0025 */
[----:B------:R-:W-:Y:S01]  /*2fc0*/  LOP3.LUT R18, R60, R58, R57, 0xb4, !PT ;  /* 0x0000003a3c127212 */ /* 0x000fe200078eb439 */
[----:B------:R-:W-:Y:S01]  /*2fd0*/  IMAD.MOV.U32 R36, RZ, RZ, R47 ;  /* 0x000000ffff247224 */ /* 0x000fe200078e002f */
[----:B------:R-:W-:Y:S01]  /*2fe0*/  LOP3.LUT R10, R57, R59, R58, 0xb4, !PT ;  /* 0x0000003b390a7212 */ /* 0x000fe200078eb43a */
[----:B------:R-:W-:-:S02]  /*2ff0*/  IMAD.MOV.U32 R37, RZ, RZ, R44 ;  /* 0x000000ffff257224 */ /* 0x000fc400078e002c */
[----:B------:R-:W-:Y:S02]  /*3000*/  IMAD.MOV.U32 R48, RZ, RZ, R42 ;  /* 0x000000ffff307224 */ /* 0x000fe400078e002a */
[----:B------:R-:W-:Y:S01]  /*3010*/  IMAD.MOV.U32 R49, RZ, RZ, R41 ;  /* 0x000000ffff317224 */ /* 0x000fe200078e0029 */
[----:B------:R-:W-:Y:S06]  /*3020*/  BRA.U UP0, `(.L_x_9) ;  /* 0xfffffff100e07547 */ /* 0x000fec000b83ffff */
[----:B------:R-:W0:Y:S01]  /*3030*/  LDCU.64 UR4, c[0x0][0x398] ;  /* 0x00007300ff0477ac */ /* 0x000e220008000a00 */
[----:B------:R3:W-:Y:S01]  /*3040*/  STL.64 [R1], R22 ;  /* 0x0000001601007387 */ /* 0x0007e20000100a00 */
[----:B------:R-:W-:-:S03]  /*3050*/  UIADD3 UR6, UP0, UPT, UR6, 0x1, URZ ;  /* 0x0000000106067890 */ /* 0x000fc6000ff1e0ff */
[----:B------:R3:W-:Y:S01]  /*3060*/  STL.64 [R1+0x8], R18 ;  /* 0x0000081201007387 */ /* 0x0007e20000100a00 */
[----:B------:R-:W-:-:S03]  /*3070*/  UIADD3.X UR7, UPT, UPT, URZ, UR7, URZ, UP0, !UPT ;  /* 0x00000007ff077290 */ /* 0x000fc600087fe4ff */
[----:B------:R3:W-:Y:S04]  /*3080*/  STL.64 [R1+0x10], R10 ;  /* 0x0000100a01007387 */ /* 0x0007e80000100a00 */
[----:B------:R3:W-:Y:S04]  /*3090*/  STL.64 [R1+0x18], R20 ;  /* 0x0000181401007387 */ /* 0x0007e80000100a00 */
[----:B------:R3:W-:Y:S01]  /*30a0*/  STL.64 [R1+0x20], R30 ;  /* 0x0000201e01007387 */ /* 0x0007e20000100a00 */
[----:B0-----:R-:W-:-:S03]  /*30b0*/  UISETP.NE.U32.AND UP0, UPT, UR6, UR4, UPT ;  /* 0x000000040600728c */ /* 0x001fc6000bf05070 */
[----:B------:R3:W-:Y:S01]  /*30c0*/  STL.64 [R1+0x28], R66 ;  /* 0x0000284201007387 */ /* 0x0007e20000100a00 */
[----:B------:R-:W-:-:S03]  /*30d0*/  UISETP.NE.AND.EX UP0, UPT, UR7, UR5, UPT, UP0 ;  /* 0x000000050700728c */ /* 0x000fc6000bf05300 */
        /* <DEDUP_REMOVED lines=19> */
[----:B------:R-:W-:Y:S05]  /*3210*/  BRA.U UP0, `(.L_x_10) ;  /* 0xffffffe100847547 */ /* 0x000fea000b83ffff */
.L_x_0:
[----:B------:R-:W0:Y:S02]  /*3220*/  LDC R45, c[0x0][0x3a4] ;  /* 0x0000e900ff2d7b82 */ /* 0x000e240000000800 */
[----:B0-----:R-:W-:-:S13]  /*3230*/  ISETP.GE.AND P0, PT, R45, 0x1, PT ;  /* 0x000000012d00780c */ /* 0x001fda0003f06270 */
[----:B------:R-:W-:Y:S05]  /*3240*/  @!P0 EXIT ;  /* 0x000000000000894d */ /* 0x000fea0003800000 */
[C---:B------:R-:W-:Y:S01]  /*3250*/  ISETP.GE.U32.AND P1, PT, R45.reuse, 0x10, PT ;  /* 0x000000102d00780c */ /* 0x040fe20003f26070 */
[----:B------:R-:W-:Y:S01]  /*3260*/  IMAD.WIDE.U32 R40, R40, R45, RZ ;  /* 0x0000002d28287225 */ /* 0x000fe200078e00ff */
[----:B------:R-:W-:Y:S01]  /*3270*/  UMOV UR4, URZ ;  /* 0x000000ff00047c82 */ /* 0x000fe20008000000 */
[----:B------:R-:W-:Y:S02]  /*3280*/  LOP3.LUT R44, R45, 0xf, RZ, 0xc0, !PT ;  /* 0x0000000f2d2c7812 */ /* 0x000fe400078ec0ff */
[----:B---3--:R-:W-:Y:S02]  /*3290*/  VIADD R5, R41, UR4 ;  /* 0x0000000429057c36 */ /* 0x008fe40008000000 */
[----:B------:R-:W-:Y:S01]  /*32a0*/  ISETP.NE.AND P0, PT, R44, RZ, PT ;  /* 0x000000ff2c00720c */ /* 0x000fe20003f05270 */
[----:B--2---:R-:W-:-:S05]  /*32b0*/  IMAD.MOV.U32 R3, RZ, RZ, RZ ;  /* 0x000000ffff037224 */ /* 0x004fca00078e00ff */
[----:B------:R-:W-:Y:S07]  /*32c0*/  @!P1 BRA `(.L_x_11) ;  /* 0x0000000000c09947 */ /* 0x000fee0003800000 */
[----:B------:R-:W0:Y:S01]  /*32d0*/  LDCU.64 UR4, c[0x0][0x388] ;  /* 0x00007100ff0477ac */ /* 0x000e220008000a00 */
[----:B------:R-:W-:Y:S01]  /*32e0*/  LOP3.LUT R3, R45, 0x7ffffff0, RZ, 0xc0, !PT ;  /* 0x7ffffff02d037812 */ /* 0x000fe200078ec0ff */
[----:B------:R-:W-:-:S04]  /*32f0*/  VIADD R42, R1, 0x40 ;  /* 0x00000040012a7836 */ /* 0x000fc80000000000 */
[----:B------:R-:W-:Y:S01]  /*3300*/  IMAD.MOV R2, RZ, RZ, -R3 ;  /* 0x000000ffff027224 */ /* 0x000fe200078e0a03 */
[----:B0-----:R-:W-:-:S04]  /*3310*/  LEA R4, P1, R40, UR4, 0x3 ;  /* 0x0000000428047c11 */ /* 0x001fc8000f8218ff */
[----:B------:R-:W-:Y:S02]  /*3320*/  IADD3 R4, P2, PT, R4, 0x40, RZ ;  /* 0x0000004004047810 */ /* 0x000fe40007f5e0ff */
[----:B------:R-:W-:-:S05]  /*3330*/  LEA.HI.X R43, R40, UR5, R5, 0x3, P1 ;  /* 0x00000005282b7c11 */ /* 0x000fca00088f1c05 */
[----:B------:R-:W-:-:S07]  /*3340*/  IMAD.X R43, RZ, RZ, R43, P2 ;  /* 0x000000ffff2b7224 */ /* 0x000fce00010e062b */
.L_x_12:
[----:B0-----:R-:W2:Y:S04]  /*3350*/  LDL.64 R6, [R42+-0x40] ;  /* 0xffffc0002a067983 */ /* 0x001ea80000100a00 */
[----:B------:R-:W3:Y:S04]  /*3360*/  LDL.64 R8, [R42+-0x38] ;  /* 0xffffc8002a087983 */ /* 0x000ee80000100a00 */
[----:B------:R-:W4:Y:S04]  /*3370*/  LDL.64 R10, [R42+-0x30] ;  /* 0xffffd0002a0a7983 */ /* 0x000f280000100a00 */
[----:B------:R-:W5:Y:S04]  /*3380*/  LDL.64 R12, [R42+-0x28] ;  /* 0xffffd8002a0c7983 */ /* 0x000f680000100a00 */
[----:B------:R-:W5:Y:S04]  /*3390*/  LDL.64 R14, [R42+-0x20] ;  /* 0xffffe0002a0e7983 */ /* 0x000f680000100a00 */
[----:B------:R-:W5:Y:S04]  /*33a0*/  LDL.64 R16, [R42+-0x18] ;  /* 0xffffe8002a107983 */ /* 0x000f680000100a00 */
[----:B------:R-:W5:Y:S04]  /*33b0*/  LDL.64 R18, [R42+-0x10] ;  /* 0xfffff0002a127983 */ /* 0x000f680000100a00 */
[----:B------:R-:W5:Y:S04]  /*33c0*/  LDL.64 R20, [R42+-0x8] ;  /* 0xfffff8002a147983 */ /* 0x000f680000100a00 */
[----:B------:R-:W5:Y:S04]  /*33d0*/  LDL.64 R22, [R42] ;  /* 0x000000002a167983 */ /* 0x000f680000100a00 */
[----:B------:R-:W5:Y:S04]  /*33e0*/  LDL.64 R24, [R42+0x8] ;  /* 0x000008002a187983 */ /* 0x000f680000100a00 */
[----:B------:R-:W5:Y:S04]  /*33f0*/  LDL.64 R26, [R42+0x10] ;  /* 0x000010002a1a7983 */ /* 0x000f680000100a00 */
[----:B------:R-:W5:Y:S04]  /*3400*/  LDL.64 R28, [R42+0x18] ;  /* 0x000018002a1c7983 */ /* 0x000f680000100a00 */
[----:B------:R-:W5:Y:S04]  /*3410*/  LDL.64 R30, [R42+0x20] ;  /* 0x000020002a1e7983 */ /* 0x000f680000100a00 */
[----:B------:R-:W5:Y:S04]  /*3420*/  LDL.64 R32, [R42+0x28] ;  /* 0x000028002a207983 */ /* 0x000f680000100a00 */
[----:B------:R-:W5:Y:S04]  /*3430*/  LDL.64 R34, [R42+0x30] ;  /* 0x000030002a227983 */ /* 0x000f680000100a00 */
[----:B------:R0:W5:Y:S01]  /*3440*/  LDL.64 R36, [R42+0x38] ;  /* 0x000038002a247983 */ /* 0x0001620000100a00 */
[----:B------:R-:W-:-:S02]  /*3450*/  VIADD R2, R2, 0x10 ;  /* 0x0000001002027836 */ /* 0x000fc40000000000 */
[----:B------:R-:W-:Y:S02]  /*3460*/  IMAD.MOV.U32 R38, RZ, RZ, R4 ;  /* 0x000000ffff267224 */ /* 0x000fe400078e0004 */
[----:B------:R-:W-:Y:S01]  /*3470*/  IMAD.MOV.U32 R39, RZ, RZ, R43 ;  /* 0x000000ffff277224 */ /* 0x000fe200078e002b */
[----:B------:R-:W-:Y:S02]  /*3480*/  ISETP.NE.AND P1, PT, R2, RZ, PT ;  /* 0x000000ff0200720c */ /* 0x000fe40003f25270 */
[----:B------:R-:W-:Y:S01]  /*3490*/  IADD3 R4, P2, PT, R38, 0x80, RZ ;  /* 0x0000008026047810 */ /* 0x000fe20007f5e0ff */
[----:B0-----:R-:W-:-:S04]  /*34a0*/  VIADD R42, R42, 0x80 ;  /* 0x000000802a2a7836 */ /* 0x001fc80000000000 */
[----:B------:R-:W-:Y:S01]  /*34b0*/  IMAD.X R43, RZ, RZ, R39, P2 ;  /* 0x000000ffff2b7224 */ /* 0x000fe200010e0627 */
[----:B--2---:R0:W-:Y:S04]  /*34c0*/  STG.E.64 desc[UR10][R38.64+-0x40], R6 ;  /* 0xffffc00626007986 */ /* 0x0041e8000c101b0a */
[----:B---3--:R0:W-:Y:S04]  /*34d0*/  STG.E.64 desc[UR10][R38.64+-0x38], R8 ;  /* 0xffffc80826007986 */ /* 0x0081e8000c101b0a */
[----:B----4-:R0:W-:Y:S04]  /*34e0*/  STG.E.64 desc[UR10][R38.64+-0x30], R10 ;  /* 0xffffd00a26007986 */ /* 0x0101e8000c101b0a */
[----:B-----5:R0:W-:Y:S04]  /*34f0*/  STG.E.64 desc[UR10][R38.64+-0x28], R12 ;  /* 0xffffd80c26007986 */ /* 0x0201e8000c101b0a */
[----:B------:R0:W-:Y:S04]  /*3500*/  STG.E.64 desc[UR10][R38.64+-0x20], R14 ;  /* 0xffffe00e26007986 */ /* 0x0001e8000c101b0a */
        /* <DEDUP_REMOVED lines=10> */
[----:B------:R0:W-:Y:S01]  /*35b0*/  STG.E.64 desc[UR10][R38.64+0x38], R36 ;  /* 0x0000382426007986 */ /* 0x0001e2000c101b0a */
[----:B------:R-:W-:Y:S05]  /*35c0*/  @P1 BRA `(.L_x_12) ;  /* 0xfffffffc00601947 */ /* 0x000fea000383ffff */
.L_x_11:
[----:B------:R-:W-:Y:S05]  /*35d0*/  @!P0 EXIT ;  /* 0x000000000000894d */ /* 0x000fea0003800000 */
[----:B------:R-:W-:Y:S02]  /*35e0*/  ISETP.GE.U32.AND P1, PT, R44, 0x8, PT ;  /* 0x000000082c00780c */ /* 0x000fe40003f26070 */
[----:B0-----:R-:W-:-:S04]  /*35f0*/  LOP3.LUT R24, R45, 0x7, RZ, 0xc0, !PT ;  /* 0x000000072d187812 */ /* 0x001fc800078ec0ff */
[----:B------:R-:W-:-:S07]  /*3600*/  ISETP.NE.AND P0, PT, R24, RZ, PT ;  /* 0x000000ff1800720c */ /* 0x000fce0003f05270 */
[----:B------:R-:W-:Y:S06]  /*3610*/  @!P1 BRA `(.L_x_13) ;  /* 0x00000000005c9947 */ /* 0x000fec0003800000 */
[C---:B------:R-:W-:Y:S01]  /*3620*/  IMAD R2, R3.reuse, 0x8, R0 ;  /* 0x0000000803027824 */ /* 0x040fe200078e0200 */
[----:B------:R-:W0:Y:S04]  /*3630*/  LDCU.64 UR4, c[0x0][0x388] ;  /* 0x00007100ff0477ac */ /* 0x000e280008000a00 */
[----:B------:R-:W2:Y:S04]  /*3640*/  LDL.64 R6, [R2] ;  /* 0x0000000002067983 */ /* 0x000ea80000100a00 */
[----:B------:R-:W3:Y:S04]  /*3650*/  LDL.64 R10, [R2+0x8] ;  /* 0x00000800020a7983 */ /* 0x000ee80000100a00 */
[----:B------:R-:W4:Y:S04]  /*3660*/  LDL.64 R12, [R2+0x10] ;  /* 0x00001000020c7983 */ /* 0x000f280000100a00 */
[----:B------:R-:W5:Y:S04]  /*3670*/  LDL.64 R14, [R2+0x18] ;  /* 0x00001800020e7983 */ /* 0x000f680000100a00 */
[----:B------:R-:W5:Y:S04]  /*3680*/  LDL.64 R16, [R2+0x20] ;  /* 0x0000200002107983 */ /* 0x000f680000100a00 */
[----:B------:R-:W5:Y:S04]  /*3690*/  LDL.64 R18, [R2+0x28] ;  /* 0x0000280002127983 */ /* 0x000f680000100a00 */
[----:B------:R-:W5:Y:S04]  /*36a0*/  LDL.64 R20, [R2+0x30] ;  /* 0x0000300002147983 */ /* 0x000f680000100a00 */
[----:B------:R-:W5:Y:S01]  /*36b0*/  LDL.64 R22, [R2+0x38] ;  /* 0x0000380002167983 */ /* 0x000f620000100a00 */
[C---:B------:R-:W-:Y:S01]  /*36c0*/  IADD3 R4, P1, PT, R3.reuse, R40, RZ ;  /* 0x0000002803047210 */ /* 0x040fe20007f3e0ff */
[----:B------:R-:W-:-:S04]  /*36d0*/  VIADD R3, R3, 0x8 ;  /* 0x0000000803037836 */ /* 0x000fc80000000000 */
[----:B------:R-:W-:Y:S01]  /*36e0*/  IMAD.X R9, RZ, RZ, R5, P1 ;  /* 0x000000ffff097224 */ /* 0x000fe200008e0605 */
[----:B0-----:R-:W-:-:S04]  /*36f0*/  LEA R8, P1, R4, UR4, 0x3 ;  /* 0x0000000404087c11 */ /* 0x001fc8000f8218ff */
[----:B------:R-:W-:-:S05]  /*3700*/  LEA.HI.X R9, R4, UR5, R9, 0x3, P1 ;  /* 0x0000000504097c11 */ /* 0x000fca00088f1c09 */
[----:B--2---:R0:W-:Y:S04]  /*3710*/  STG.E.64 desc[UR10][R8.64], R6 ;  /* 0x0000000608007986 */ /* 0x0041e8000c101b0a */
[----:B---3--:R0:W-:Y:S04]  /*3720*/  STG.E.64 desc[UR10][R8.64+0x8], R10 ;  /* 0x0000080a08007986 */ /* 0x0081e8000c101b0a */
[----:B----4-:R0:W-:Y:S04]  /*3730*/  STG.E.64 desc[UR10][R8.64+0x10], R12 ;  /* 0x0000100c08007986 */ /* 0x0101e8000c101b0a */
[----:B-----5:R0:W-:Y:S04]  /*3740*/  STG.E.64 desc[UR10][R8.64+0x18], R14 ;  /* 0x0000180e08007986 */ /* 0x0201e8000c101b0a */
[----:B------:R0:W-:Y:S04]  /*3750*/  STG.E.64 desc[UR10][R8.64+0x20], R16 ;  /* 0x0000201008007986 */ /* 0x0001e8000c101b0a */
[----:B------:R0:W-:Y:S04]  /*3760*/  STG.E.64 desc[UR10][R8.64+0x28], R18 ;  /* 0x0000281208007986 */ /* 0x0001e8000c101b0a */
[----:B------:R0:W-:Y:S04]  /*3770*/  STG.E.64 desc[UR10][R8.64+0x30], R20 ;  /* 0x0000301408007986 */ /* 0x0001e8000c101b0a */
[----:B------:R0:W-:Y:S02]  /*3780*/  STG.E.64 desc[UR10][R8.64+0x38], R22 ;  /* 0x0000381608007986 */ /* 0x0001e4000c101b0a */
.L_x_13:
[----:B------:R-:W-:Y:S05]  /*3790*/  @!P0 EXIT ;  /* 0x000000000000894d */ /* 0x000fea0003800000 */
[----:B------:R-:W-:Y:S02]  /*37a0*/  ISETP.GE.U32.AND P1, PT, R24, 0x4, PT ;  /* 0x000000041800780c */ /* 0x000fe40003f26070 */
[----:B------:R-:W-:-:S04]  /*37b0*/  LOP3.LUT R2, R45, 0x3, RZ, 0xc0, !PT ;  /* 0x000000032d027812 */ /* 0x000fc800078ec0ff */
[----:B------:R-:W-:-:S07]  /*37c0*/  ISETP.NE.AND P0, PT, R2, RZ, PT ;  /* 0x000000ff0200720c */ /* 0x000fce0003f05270 */
[----:B------:R-:W-:Y:S06]  /*37d0*/  @!P1 BRA `(.L_x_14) ;  /* 0x00000000003c9947 */ /* 0x000fec0003800000 */
[C---:B------:R-:W-:Y:S01]  /*37e0*/  IMAD R4, R3.reuse, 0x8, R0 ;  /* 0x0000000803047824 */ /* 0x040fe200078e0200 */
[----:B------:R-:W2:Y:S04]  /*37f0*/  LDCU.64 UR4, c[0x0][0x388] ;  /* 0x00007100ff0477ac */ /* 0x000ea80008000a00 */
[----:B0-----:R-:W3:Y:S04]  /*3800*/  LDL.64 R6, [R4] ;  /* 0x0000000004067983 */ /* 0x001ee80000100a00 */
[----:B------:R-:W4:Y:S04]  /*3810*/  LDL.64 R10, [R4+0x8] ;  /* 0x00000800040a7983 */ /* 0x000f280000100a00 */
[----:B------:R-:W5:Y:S04]  /*3820*/  LDL.64 R12, [R4+0x10] ;  /* 0x00001000040c7983 */ /* 0x000f680000100a00 */
[----:B------:R-:W5:Y:S01]  /*3830*/  LDL.64 R14, [R4+0x18] ;  /* 0x00001800040e7983 */ /* 0x000f620000100a00 */
[C---:B------:R-:W-:Y:S01]  /*3840*/  IADD3 R9, P1, PT, R3.reuse, R40, RZ ;  /* 0x0000002803097210 */ /* 0x040fe20007f3e0ff */
[----:B------:R-:W-:-:S04]  /*3850*/  VIADD R3, R3, 0x4 ;  /* 0x0000000403037836 */ /* 0x000fc80000000000 */
[----:B------:R-:W-:Y:S01]  /*3860*/  IMAD.X R16, RZ, RZ, R5, P1 ;  /* 0x000000ffff107224 */ /* 0x000fe200008e0605 */
[----:B--2---:R-:W-:-:S04]  /*3870*/  LEA R8, P1, R9, UR4, 0x3 ;  /* 0x0000000409087c11 */ /* 0x004fc8000f8218ff */
[----:B------:R-:W-:-:S05]  /*3880*/  LEA.HI.X R9, R9, UR5, R16, 0x3, P1 ;  /* 0x0000000509097c11 */ /* 0x000fca00088f1c10 */
[----:B---3--:R2:W-:Y:S04]  /*3890*/  STG.E.64 desc[UR10][R8.64], R6 ;  /* 0x0000000608007986 */ /* 0x0085e8000c101b0a */
[----:B----4-:R2:W-:Y:S04]  /*38a0*/  STG.E.64 desc[UR10][R8.64+0x8], R10 ;  /* 0x0000080a08007986 */ /* 0x0105e8000c101b0a */
[----:B-----5:R2:W-:Y:S04]  /*38b0*/  STG.E.64 desc[UR10][R8.64+0x10], R12 ;  /* 0x0000100c08007986 */ /* 0x0205e8000c101b0a */
[----:B------:R2:W-:Y:S02]  /*38c0*/  STG.E.64 desc[UR10][R8.64+0x18], R14 ;  /* 0x0000180e08007986 */ /* 0x0005e4000c101b0a */
.L_x_14:
[----:B------:R-:W-:Y:S05]  /*38d0*/  @!P0 EXIT ;  /* 0x000000000000894d */ /* 0x000fea0003800000 */
[----:B------:R-:W3:Y:S01]  /*38e0*/  LDCU.64 UR4, c[0x0][0x388] ;  /* 0x00007100ff0477ac */ /* 0x000ee20008000a00 */
[C---:B0-2---:R-:W-:Y:S01]  /*38f0*/  IADD3 R8, P0, PT, R3.reuse, R40, RZ ;  /* 0x0000002803087210 */ /* 0x045fe20007f1e0ff */
[----:B------:R-:W-:Y:S02]  /*3900*/  IMAD R6, R3, 0x8, R0 ;  /* 0x0000000803067824 */ /* 0x000fe400078e0200 */
[----:B------:R-:W-:Y:S02]  /*3910*/  IMAD.MOV R0, RZ, RZ, -R2 ;  /* 0x000000ffff007224 */ /* 0x000fe400078e0a02 */
[----:B------:R-:W-:Y:S01]  /*3920*/  IMAD.X R5, RZ, RZ, R5, P0 ;  /* 0x000000ffff057224 */ /* 0x000fe200000e0605 */
[----:B---3--:R-:W-:-:S04]  /*3930*/  LEA R7, P1, R8, UR4, 0x3 ;  /* 0x0000000408077c11 */ /* 0x008fc8000f8218ff */
[----:B------:R-:W-:-:S09]  /*3940*/  LEA.HI.X R8, R8, UR5, R5, 0x3, P1 ;  /* 0x0000000508087c11 */ /* 0x000fd200088f1c05 */
.L_x_15:
[----:B0-----:R0:W2:Y:S01]  /*3950*/  LDL.64 R2, [R6] ;  /* 0x0000000006027983 */ /* 0x0010a20000100a00 */
[----:B------:R-:W-:Y:S02]  /*3960*/  VIADD R0, R0, 0x1 ;  /* 0x0000000100007836 */ /* 0x000fe40000000000 */
[----:B------:R-:W-:Y:S01]  /*3970*/  IMAD.MOV.U32 R4, RZ, RZ, R7 ;  /* 0x000000ffff047224 */ /* 0x000fe200078e0007 */
[----:B------:R-:W-:Y:S01]  /*3980*/  IADD3 R7, P1, PT, R7, 0x8, RZ ;  /* 0x0000000807077810 */ /* 0x000fe20007f3e0ff */
[--C-:B------:R-:W-:Y:S01]  /*3990*/  IMAD.MOV.U32 R5, RZ, RZ, R8.reuse ;  /* 0x000000ffff057224 */ /* 0x100fe200078e0008 */
[----:B------:R-:W-:Y:S01]  /*39a0*/  ISETP.NE.AND P0, PT, R0, RZ, PT ;  /* 0x000000ff0000720c */ /* 0x000fe20003f05270 */
[----:B0-----:R-:W-:Y:S02]  /*39b0*/  VIADD R6, R6, 0x8 ;  /* 0x0000000806067836 */ /* 0x001fe40000000000 */
[----:B------:R-:W-:Y:S01]  /*39c0*/  IMAD.X R8, RZ, RZ, R8, P1 ;  /* 0x000000ffff087224 */ /* 0x000fe200008e0608 */
[----:B--2---:R0:W-:Y:S09]  /*39d0*/  STG.E.64 desc[UR10][R4.64], R2 ;  /* 0x0000000204007986 */ /* 0x0041f2000c101b0a */
[----:B------:R-:W-:Y:S05]  /*39e0*/  @P0 BRA `(.L_x_15) ;  /* 0xfffffffc00d80947 */ /* 0x000fea000383ffff */
[----:B------:R-:W-:Y:S05]  /*39f0*/  EXIT ;  /* 0x000000000000794d */ /* 0x000fea0003800000 */
.L_x_16:
[----:B------:R-:W-:-:S00]  /*3a00*/  BRA `(.L_x_16) ;  /* 0xfffffffc00fc7947 */ /* 0x000fc0000383ffff */
[----:B------:R-:W-:-:S00]  /*3a10*/  NOP ;  /* 0x0000000000007918 */ /* 0x000fc00000000000 */
        /* <DEDUP_REMOVED lines=14> */
.L_x_17:


//--------------------- .nv.shared.reserved.0     --------------------------
	.section	.nv.shared.reserved.0,"aw",@nobits
	.weak		__nv_reservedSMEM_offset_0_alias
	.size		__nv_reservedSMEM_offset_0_alias, 0, 64
	.other		__nv_reservedSMEM_offset_0_alias,@"STO_CUDA_RESERVED_SHARED STV_DEFAULT"
__nv_reservedSMEM_offset_0_alias:
	.zero		0
	.zero		64


//--------------------- .nv.constant0._Z11sha3_kernelPKmPmmmii --------------------------
	.section	.nv.constant0._Z11sha3_kernelPKmPmmmii,"a",@progbits
	.sectionflags	@""
	.align	4
.nv.constant0._Z11sha3_kernelPKmPmmmii:
	.zero		936


//--------------------- SYMBOLS --------------------------

	.type		.nv.reservedSmem.offset0,@object
	.size		.nv.reservedSmem.offset0,0x4
